//
// Generated by NVIDIA NVVM Compiler
//
// Compiler Build ID: CL-36424714
// Cuda compilation tools, release 13.0, V13.0.88
// Based on NVVM 20.0.0
//

.version 9.0
.target sm_100
.address_size 64

	// .globl	_Z21sgemm_sram_f32_kernelILi8ELi8ELi8EEvPfS0_S0_iii
// _ZZ21sgemm_sram_f32_kernelILi8ELi8ELi8EEvPfS0_S0_iiiE6smem_a has been demoted
// _ZZ21sgemm_sram_f32_kernelILi8ELi8ELi8EEvPfS0_S0_iiiE6smem_b has been demoted

.visible .entry _Z21sgemm_sram_f32_kernelILi8ELi8ELi8EEvPfS0_S0_iii(
	.param .u64 .ptr .align 1 _Z21sgemm_sram_f32_kernelILi8ELi8ELi8EEvPfS0_S0_iii_param_0,
	.param .u64 .ptr .align 1 _Z21sgemm_sram_f32_kernelILi8ELi8ELi8EEvPfS0_S0_iii_param_1,
	.param .u64 .ptr .align 1 _Z21sgemm_sram_f32_kernelILi8ELi8ELi8EEvPfS0_S0_iii_param_2,
	.param .u32 _Z21sgemm_sram_f32_kernelILi8ELi8ELi8EEvPfS0_S0_iii_param_3,
	.param .u32 _Z21sgemm_sram_f32_kernelILi8ELi8ELi8EEvPfS0_S0_iii_param_4,
	.param .u32 _Z21sgemm_sram_f32_kernelILi8ELi8ELi8EEvPfS0_S0_iii_param_5
)
{
	.reg .pred 	%p<64>;
	.reg .b32 	%r<219>;
	.reg .b32 	%f<89>;
	.reg .b64 	%rd<37>;
	// demoted variable
	.shared .align 4 .b8 _ZZ21sgemm_sram_f32_kernelILi8ELi8ELi8EEvPfS0_S0_iiiE6smem_a[256];
	// demoted variable
	.shared .align 4 .b8 _ZZ21sgemm_sram_f32_kernelILi8ELi8ELi8EEvPfS0_S0_iiiE6smem_b[256];
	ld.param.u64 	%rd4, [_Z21sgemm_sram_f32_kernelILi8ELi8ELi8EEvPfS0_S0_iii_param_0];
	ld.param.u64 	%rd5, [_Z21sgemm_sram_f32_kernelILi8ELi8ELi8EEvPfS0_S0_iii_param_1];
	ld.param.u64 	%rd3, [_Z21sgemm_sram_f32_kernelILi8ELi8ELi8EEvPfS0_S0_iii_param_2];
	ld.param.u32 	%r92, [_Z21sgemm_sram_f32_kernelILi8ELi8ELi8EEvPfS0_S0_iii_param_3];
	ld.param.u32 	%r93, [_Z21sgemm_sram_f32_kernelILi8ELi8ELi8EEvPfS0_S0_iii_param_4];
	ld.param.u32 	%r94, [_Z21sgemm_sram_f32_kernelILi8ELi8ELi8EEvPfS0_S0_iii_param_5];
	cvta.to.global.u64 	%rd1, %rd4;
	cvta.to.global.u64 	%rd2, %rd5;
	mov.u32 	%r95, %ctaid.x;
	mov.u32 	%r96, %ctaid.y;
	mov.u32 	%r1, %tid.x;
	mov.u32 	%r2, %tid.y;
	shl.b32 	%r3, %r96, 3;
	add.s32 	%r4, %r3, %r2;
	shl.b32 	%r5, %r95, 3;
	add.s32 	%r6, %r5, %r1;
	mov.u32 	%r97, %ntid.x;
	mad.lo.s32 	%r7, %r2, %r97, %r1;
	mov.u32 	%r98, %ntid.y;
	mul.lo.s32 	%r8, %r97, %r98;
	setp.lt.s32 	%p2, %r94, 1;
	mov.f32 	%f87, 0f00000000;
	@%p2 bra 	$L__BB0_47;
	setp.lt.s32 	%p3, %r4, %r92;
	setp.lt.s32 	%p4, %r6, %r93;
	and.pred  	%p1, %p3, %p4;
	shl.b32 	%r101, %r2, 5;
	mov.u32 	%r102, _ZZ21sgemm_sram_f32_kernelILi8ELi8ELi8EEvPfS0_S0_iiiE6smem_a;
	add.s32 	%r9, %r102, %r101;
	shl.b32 	%r103, %r1, 2;
	mov.u32 	%r104, _ZZ21sgemm_sram_f32_kernelILi8ELi8ELi8EEvPfS0_S0_iiiE6smem_b;
	add.s32 	%r10, %r104, %r103;
	add.s32 	%r11, %r7, %r8;
	max.u32 	%r105, %r11, 64;
	setp.lt.u32 	%p5, %r11, 64;
	selp.u32 	%r106, 1, 0, %p5;
	add.s32 	%r107, %r11, %r106;
	sub.s32 	%r108, %r105, %r107;
	div.u32 	%r109, %r108, %r8;
	add.s32 	%r12, %r109, %r106;
	add.s32 	%r110, %r12, 1;
	and.b32  	%r13, %r110, 3;
	shr.u32 	%r14, %r7, 3;
	and.b32  	%r15, %r7, 7;
	add.s32 	%r16, %r14, %r3;
	mul.lo.s32 	%r17, %r16, %r94;
	shr.u32 	%r18, %r11, 3;
	and.b32  	%r19, %r11, 7;
	add.s32 	%r20, %r18, %r3;
	mul.lo.s32 	%r21, %r20, %r94;
	add.s32 	%r22, %r11, %r8;
	shr.u32 	%r23, %r22, 3;
	and.b32  	%r24, %r22, 7;
	add.s32 	%r25, %r23, %r3;
	mul.lo.s32 	%r26, %r25, %r94;
	add.s32 	%r27, %r19, %r5;
	shl.b32 	%r111, %r18, 5;
	add.s32 	%r112, %r104, %r111;
	shl.b32 	%r113, %r11, 2;
	and.b32  	%r114, %r113, 28;
	add.s32 	%r28, %r112, %r114;
	add.s32 	%r29, %r24, %r5;
	mov.f32 	%f87, 0f00000000;
	mov.b32 	%r211, 0;
	not.pred 	%p59, %p1;
$L__BB0_2:
	setp.gt.u32 	%p6, %r7, 63;
	@%p6 bra 	$L__BB0_44;
	setp.eq.s32 	%p7, %r13, 0;
	mov.u32 	%r212, %r7;
	@%p7 bra 	$L__BB0_13;
	setp.ge.s32 	%p8, %r16, %r92;
	add.s32 	%r31, %r15, %r211;
	setp.ge.s32 	%p9, %r31, %r94;
	mov.f32 	%f73, 0f00000000;
	or.pred  	%p10, %p8, %p9;
	@%p10 bra 	$L__BB0_6;
	add.s32 	%r116, %r17, %r31;
	mul.wide.u32 	%rd6, %r116, 4;
	add.s64 	%rd7, %rd1, %rd6;
	ld.global.f32 	%f73, [%rd7];
$L__BB0_6:
	setp.eq.s32 	%p11, %r13, 1;
	shl.b32 	%r117, %r14, 5;
	mov.u32 	%r118, _ZZ21sgemm_sram_f32_kernelILi8ELi8ELi8EEvPfS0_S0_iiiE6smem_a;
	add.s32 	%r119, %r118, %r117;
	shl.b32 	%r120, %r15, 2;
	add.s32 	%r121, %r119, %r120;
	st.shared.f32 	[%r121], %f73;
	mov.u32 	%r212, %r11;
	@%p11 bra 	$L__BB0_13;
	setp.ge.s32 	%p12, %r20, %r92;
	add.s32 	%r32, %r19, %r211;
	setp.ge.s32 	%p13, %r32, %r94;
	mov.f32 	%f74, 0f00000000;
	or.pred  	%p14, %p12, %p13;
	@%p14 bra 	$L__BB0_9;
	add.s32 	%r123, %r21, %r32;
	mul.wide.u32 	%rd8, %r123, 4;
	add.s64 	%rd9, %rd1, %rd8;
	ld.global.f32 	%f74, [%rd9];
$L__BB0_9:
	setp.eq.s32 	%p15, %r13, 2;
	shl.b32 	%r124, %r18, 5;
	mov.u32 	%r125, _ZZ21sgemm_sram_f32_kernelILi8ELi8ELi8EEvPfS0_S0_iiiE6smem_a;
	add.s32 	%r126, %r125, %r124;
	shl.b32 	%r127, %r19, 2;
	add.s32 	%r128, %r126, %r127;
	st.shared.f32 	[%r128], %f74;
	mov.u32 	%r212, %r22;
	@%p15 bra 	$L__BB0_13;
	setp.ge.s32 	%p16, %r25, %r92;
	add.s32 	%r33, %r24, %r211;
	setp.ge.s32 	%p17, %r33, %r94;
	mov.f32 	%f75, 0f00000000;
	or.pred  	%p18, %p16, %p17;
	@%p18 bra 	$L__BB0_12;
	add.s32 	%r130, %r26, %r33;
	mul.wide.u32 	%rd10, %r130, 4;
	add.s64 	%rd11, %rd1, %rd10;
	ld.global.f32 	%f75, [%rd11];
$L__BB0_12:
	add.s32 	%r212, %r22, %r8;
	shl.b32 	%r131, %r23, 5;
	mov.u32 	%r132, _ZZ21sgemm_sram_f32_kernelILi8ELi8ELi8EEvPfS0_S0_iiiE6smem_a;
	add.s32 	%r133, %r132, %r131;
	shl.b32 	%r134, %r24, 2;
	add.s32 	%r135, %r133, %r134;
	st.shared.f32 	[%r135], %f75;
$L__BB0_13:
	setp.lt.u32 	%p19, %r12, 3;
	@%p19 bra 	$L__BB0_24;
	shl.b32 	%r136, %r8, 1;
	add.s32 	%r216, %r136, %r212;
	mad.lo.s32 	%r215, %r8, 3, %r212;
	add.s32 	%r214, %r8, %r212;
$L__BB0_15:
	shr.u32 	%r48, %r212, 3;
	and.b32  	%r49, %r212, 7;
	add.s32 	%r50, %r48, %r3;
	add.s32 	%r51, %r49, %r211;
	setp.ge.s32 	%p20, %r50, %r92;
	setp.ge.s32 	%p21, %r51, %r94;
	mov.f32 	%f79, 0f00000000;
	or.pred  	%p22, %p20, %p21;
	@%p22 bra 	$L__BB0_17;
	mad.lo.s32 	%r137, %r50, %r94, %r51;
	mul.wide.u32 	%rd12, %r137, 4;
	add.s64 	%rd13, %rd1, %rd12;
	ld.global.f32 	%f79, [%rd13];
$L__BB0_17:
	shl.b32 	%r138, %r48, 5;
	mov.u32 	%r139, _ZZ21sgemm_sram_f32_kernelILi8ELi8ELi8EEvPfS0_S0_iiiE6smem_a;
	add.s32 	%r140, %r139, %r138;
	shl.b32 	%r141, %r49, 2;
	add.s32 	%r142, %r140, %r141;
	st.shared.f32 	[%r142], %f79;
	shr.u32 	%r52, %r214, 3;
	and.b32  	%r53, %r214, 7;
	add.s32 	%r54, %r52, %r3;
	add.s32 	%r55, %r53, %r211;
	setp.ge.s32 	%p23, %r54, %r92;
	setp.ge.s32 	%p24, %r55, %r94;
	mov.f32 	%f80, 0f00000000;
	or.pred  	%p25, %p23, %p24;
	@%p25 bra 	$L__BB0_19;
	mad.lo.s32 	%r143, %r54, %r94, %r55;
	mul.wide.u32 	%rd14, %r143, 4;
	add.s64 	%rd15, %rd1, %rd14;
	ld.global.f32 	%f80, [%rd15];
$L__BB0_19:
	shl.b32 	%r144, %r52, 5;
	mov.u32 	%r145, _ZZ21sgemm_sram_f32_kernelILi8ELi8ELi8EEvPfS0_S0_iiiE6smem_a;
	add.s32 	%r146, %r145, %r144;
	shl.b32 	%r147, %r53, 2;
	add.s32 	%r148, %r146, %r147;
	st.shared.f32 	[%r148], %f80;
	add.s32 	%r56, %r212, %r8;
	shr.u32 	%r57, %r216, 3;
	and.b32  	%r58, %r216, 7;
	add.s32 	%r59, %r57, %r3;
	add.s32 	%r60, %r58, %r211;
	setp.ge.s32 	%p26, %r59, %r92;
	setp.ge.s32 	%p27, %r60, %r94;
	mov.f32 	%f81, 0f00000000;
	or.pred  	%p28, %p26, %p27;
	@%p28 bra 	$L__BB0_21;
	mad.lo.s32 	%r149, %r59, %r94, %r60;
	mul.wide.u32 	%rd16, %r149, 4;
	add.s64 	%rd17, %rd1, %rd16;
	ld.global.f32 	%f81, [%rd17];
$L__BB0_21:
	shl.b32 	%r150, %r57, 5;
	mov.u32 	%r151, _ZZ21sgemm_sram_f32_kernelILi8ELi8ELi8EEvPfS0_S0_iiiE6smem_a;
	add.s32 	%r152, %r151, %r150;
	shl.b32 	%r153, %r58, 2;
	add.s32 	%r154, %r152, %r153;
	st.shared.f32 	[%r154], %f81;
	add.s32 	%r61, %r56, %r8;
	shr.u32 	%r62, %r215, 3;
	and.b32  	%r63, %r215, 7;
	add.s32 	%r64, %r62, %r3;
	add.s32 	%r65, %r63, %r211;
	setp.ge.s32 	%p29, %r64, %r92;
	setp.ge.s32 	%p30, %r65, %r94;
	mov.f32 	%f82, 0f00000000;
	or.pred  	%p31, %p29, %p30;
	@%p31 bra 	$L__BB0_23;
	mad.lo.s32 	%r155, %r64, %r94, %r65;
	mul.wide.u32 	%rd18, %r155, 4;
	add.s64 	%rd19, %rd1, %rd18;
	ld.global.f32 	%f82, [%rd19];
$L__BB0_23:
	shl.b32 	%r156, %r62, 5;
	mov.u32 	%r157, _ZZ21sgemm_sram_f32_kernelILi8ELi8ELi8EEvPfS0_S0_iiiE6smem_a;
	add.s32 	%r158, %r157, %r156;
	shl.b32 	%r159, %r63, 2;
	add.s32 	%r160, %r158, %r159;
	st.shared.f32 	[%r160], %f82;
	add.s32 	%r161, %r61, %r8;
	add.s32 	%r212, %r161, %r8;
	shl.b32 	%r162, %r8, 2;
	add.s32 	%r216, %r216, %r162;
	add.s32 	%r215, %r215, %r162;
	add.s32 	%r214, %r214, %r162;
	setp.lt.u32 	%p32, %r212, 64;
	@%p32 bra 	$L__BB0_15;
$L__BB0_24:
	mov.u32 	%r213, %r7;
	@%p7 bra 	$L__BB0_34;
	add.s32 	%r163, %r15, %r5;
	setp.ge.s32 	%p34, %r163, %r93;
	add.s32 	%r39, %r14, %r211;
	setp.ge.s32 	%p35, %r39, %r94;
	mov.f32 	%f76, 0f00000000;
	or.pred  	%p36, %p35, %p34;
	@%p36 bra 	$L__BB0_27;
	add.s32 	%r165, %r15, %r5;
	mad.lo.s32 	%r166, %r39, %r93, %r165;
	mul.wide.s32 	%rd20, %r166, 4;
	add.s64 	%rd21, %rd2, %rd20;
	ld.global.f32 	%f76, [%rd21];
$L__BB0_27:
	setp.eq.s32 	%p37, %r13, 1;
	shl.b32 	%r167, %r14, 5;
	mov.u32 	%r168, _ZZ21sgemm_sram_f32_kernelILi8ELi8ELi8EEvPfS0_S0_iiiE6smem_b;
	add.s32 	%r169, %r168, %r167;
	shl.b32 	%r170, %r15, 2;
	add.s32 	%r171, %r169, %r170;
	st.shared.f32 	[%r171], %f76;
	mov.u32 	%r213, %r11;
	@%p37 bra 	$L__BB0_34;
	setp.ge.s32 	%p38, %r27, %r93;
	add.s32 	%r40, %r18, %r211;
	setp.ge.s32 	%p39, %r40, %r94;
	mov.f32 	%f77, 0f00000000;
	or.pred  	%p40, %p39, %p38;
	@%p40 bra 	$L__BB0_30;
	mad.lo.s32 	%r173, %r40, %r93, %r27;
	mul.wide.s32 	%rd22, %r173, 4;
	add.s64 	%rd23, %rd2, %rd22;
	ld.global.f32 	%f77, [%rd23];
$L__BB0_30:
	setp.eq.s32 	%p41, %r13, 2;
	st.shared.f32 	[%r28], %f77;
	mov.u32 	%r213, %r22;
	@%p41 bra 	$L__BB0_34;
	setp.ge.s32 	%p42, %r29, %r93;
	add.s32 	%r41, %r23, %r211;
	setp.ge.s32 	%p43, %r41, %r94;
	mov.f32 	%f78, 0f00000000;
	or.pred  	%p44, %p43, %p42;
	@%p44 bra 	$L__BB0_33;
	mad.lo.s32 	%r175, %r41, %r93, %r29;
	mul.wide.s32 	%rd24, %r175, 4;
	add.s64 	%rd25, %rd2, %rd24;
	ld.global.f32 	%f78, [%rd25];
$L__BB0_33:
	add.s32 	%r213, %r22, %r8;
	shl.b32 	%r176, %r23, 5;
	mov.u32 	%r177, _ZZ21sgemm_sram_f32_kernelILi8ELi8ELi8EEvPfS0_S0_iiiE6smem_b;
	add.s32 	%r178, %r177, %r176;
	shl.b32 	%r179, %r24, 2;
	add.s32 	%r180, %r178, %r179;
	st.shared.f32 	[%r180], %f78;
$L__BB0_34:
	@%p19 bra 	$L__BB0_44;
$L__BB0_35:
	shr.u32 	%r71, %r213, 3;
	and.b32  	%r72, %r213, 7;
	add.s32 	%r73, %r71, %r211;
	add.s32 	%r74, %r72, %r5;
	setp.ge.s32 	%p46, %r73, %r94;
	setp.ge.s32 	%p47, %r74, %r93;
	mov.f32 	%f83, 0f00000000;
	or.pred  	%p48, %p46, %p47;
	@%p48 bra 	$L__BB0_37;
	mad.lo.s32 	%r182, %r73, %r93, %r74;
	mul.wide.s32 	%rd26, %r182, 4;
	add.s64 	%rd27, %rd2, %rd26;
	ld.global.f32 	%f83, [%rd27];
$L__BB0_37:
	shl.b32 	%r183, %r71, 5;
	mov.u32 	%r184, _ZZ21sgemm_sram_f32_kernelILi8ELi8ELi8EEvPfS0_S0_iiiE6smem_b;
	add.s32 	%r185, %r184, %r183;
	shl.b32 	%r186, %r72, 2;
	add.s32 	%r187, %r185, %r186;
	st.shared.f32 	[%r187], %f83;
	add.s32 	%r75, %r213, %r8;
	shr.u32 	%r76, %r75, 3;
	and.b32  	%r77, %r75, 7;
	add.s32 	%r78, %r76, %r211;
	add.s32 	%r188, %r77, %r5;
	setp.ge.s32 	%p49, %r78, %r94;
	setp.ge.s32 	%p50, %r188, %r93;
	mov.f32 	%f84, 0f00000000;
	or.pred  	%p51, %p49, %p50;
	@%p51 bra 	$L__BB0_39;
	mad.lo.s32 	%r189, %r78, %r93, %r188;
	mul.wide.s32 	%rd28, %r189, 4;
	add.s64 	%rd29, %rd2, %rd28;
	ld.global.f32 	%f84, [%rd29];
$L__BB0_39:
	shl.b32 	%r190, %r76, 5;
	mov.u32 	%r191, _ZZ21sgemm_sram_f32_kernelILi8ELi8ELi8EEvPfS0_S0_iiiE6smem_b;
	add.s32 	%r192, %r191, %r190;
	shl.b32 	%r193, %r77, 2;
	add.s32 	%r194, %r192, %r193;
	st.shared.f32 	[%r194], %f84;
	add.s32 	%r80, %r75, %r8;
	shr.u32 	%r81, %r80, 3;
	and.b32  	%r82, %r80, 7;
	add.s32 	%r83, %r81, %r211;
	add.s32 	%r84, %r82, %r5;
	setp.ge.s32 	%p52, %r83, %r94;
	setp.ge.s32 	%p53, %r84, %r93;
	mov.f32 	%f85, 0f00000000;
	or.pred  	%p54, %p52, %p53;
	@%p54 bra 	$L__BB0_41;
	mad.lo.s32 	%r196, %r83, %r93, %r84;
	mul.wide.s32 	%rd30, %r196, 4;
	add.s64 	%rd31, %rd2, %rd30;
	ld.global.f32 	%f85, [%rd31];
$L__BB0_41:
	shl.b32 	%r197, %r81, 5;
	mov.u32 	%r198, _ZZ21sgemm_sram_f32_kernelILi8ELi8ELi8EEvPfS0_S0_iiiE6smem_b;
	add.s32 	%r199, %r198, %r197;
	shl.b32 	%r200, %r82, 2;
	add.s32 	%r201, %r199, %r200;
	st.shared.f32 	[%r201], %f85;
	add.s32 	%r85, %r80, %r8;
	shr.u32 	%r86, %r85, 3;
	and.b32  	%r87, %r85, 7;
	add.s32 	%r88, %r86, %r211;
	add.s32 	%r89, %r87, %r5;
	setp.ge.s32 	%p55, %r88, %r94;
	setp.ge.s32 	%p56, %r89, %r93;
	mov.f32 	%f86, 0f00000000;
	or.pred  	%p57, %p55, %p56;
	@%p57 bra 	$L__BB0_43;
	mad.lo.s32 	%r203, %r88, %r93, %r89;
	mul.wide.s32 	%rd32, %r203, 4;
	add.s64 	%rd33, %rd2, %rd32;
	ld.global.f32 	%f86, [%rd33];
$L__BB0_43:
	shl.b32 	%r204, %r86, 5;
	mov.u32 	%r205, _ZZ21sgemm_sram_f32_kernelILi8ELi8ELi8EEvPfS0_S0_iiiE6smem_b;
	add.s32 	%r206, %r205, %r204;
	shl.b32 	%r207, %r87, 2;
	add.s32 	%r208, %r206, %r207;
	st.shared.f32 	[%r208], %f86;
	add.s32 	%r213, %r85, %r8;
	setp.lt.u32 	%p58, %r213, 64;
	@%p58 bra 	$L__BB0_35;
$L__BB0_44:
	bar.sync 	0;
	@%p59 bra 	$L__BB0_46;
	ld.shared.f32 	%f49, [%r9];
	ld.shared.f32 	%f50, [%r10];
	fma.rn.f32 	%f51, %f49, %f50, %f87;
	ld.shared.f32 	%f52, [%r9+4];
	ld.shared.f32 	%f53, [%r10+32];
	fma.rn.f32 	%f54, %f52, %f53, %f51;
	ld.shared.f32 	%f55, [%r9+8];
	ld.shared.f32 	%f56, [%r10+64];
	fma.rn.f32 	%f57, %f55, %f56, %f54;
	ld.shared.f32 	%f58, [%r9+12];
	ld.shared.f32 	%f59, [%r10+96];
	fma.rn.f32 	%f60, %f58, %f59, %f57;
	ld.shared.f32 	%f61, [%r9+16];
	ld.shared.f32 	%f62, [%r10+128];
	fma.rn.f32 	%f63, %f61, %f62, %f60;
	ld.shared.f32 	%f64, [%r9+20];
	ld.shared.f32 	%f65, [%r10+160];
	fma.rn.f32 	%f66, %f64, %f65, %f63;
	ld.shared.f32 	%f67, [%r9+24];
	ld.shared.f32 	%f68, [%r10+192];
	fma.rn.f32 	%f69, %f67, %f68, %f66;
	ld.shared.f32 	%f70, [%r9+28];
	ld.shared.f32 	%f71, [%r10+224];
	fma.rn.f32 	%f87, %f70, %f71, %f69;
$L__BB0_46:
	bar.sync 	0;
	add.s32 	%r211, %r211, 8;
	setp.lt.s32 	%p60, %r211, %r94;
	@%p60 bra 	$L__BB0_2;
$L__BB0_47:
	setp.ge.s32 	%p61, %r4, %r92;
	setp.ge.s32 	%p62, %r6, %r93;
	or.pred  	%p63, %p61, %p62;
	@%p63 bra 	$L__BB0_49;
	mad.lo.s32 	%r210, %r93, %r4, %r6;
	cvta.to.global.u64 	%rd34, %rd3;
	mul.wide.u32 	%rd35, %r210, 4;
	add.s64 	%rd36, %rd34, %rd35;
	st.global.f32 	[%rd36], %f87;
$L__BB0_49:
	ret;

}


// ===== COMPILED SASS (sm_100) =====

	.target	sm_100

	.elftype	@"ET_EXEC"


//--------------------- .note.nv.tkinfo           --------------------------
	.section	.note.nv.tkinfo,"",@"SHT_NOTE"
	.sectionflags	@"SHF_NOTE_NV_TKINFO"
	.tkinfo
        /*0018*/ 	.word	0x00000002
        /*0030*/ 	.string	""
        /*0030*/ 	.string	"ptxas"
        /*0030*/ 	.string	"Cuda compilation tools, release 13.0, V13.0.88"
        /*0030*/ 	.string	"Build cuda_13.0.r13.0/compiler.36424714_0"
        /*0030*/ 	.string	"-arch sm_100 -m 64 "



//--------------------- .note.nv.cuinfo           --------------------------
	.section	.note.nv.cuinfo,"",@"SHT_NOTE"
	.sectionflags	@"SHF_NOTE_NV_CUINFO"
        /*0018*/ 	.short	0x0002
        /*001a*/ 	.short	0x0064
        /*001c*/ 	.short	0x0082
	.zero		2


//--------------------- .nv.info                  --------------------------
	.section	.nv.info,"",@"SHT_CUDA_INFO"
	.align	4


	//----- nvinfo : EIATTR_REGCOUNT
	.align		4
        /*0000*/ 	.byte	0x04, 0x2f
        /*0002*/ 	.short	(.L_1 - .L_0)
	.align		4
.L_0:
        /*0004*/ 	.word	index@(_Z21sgemm_sram_f32_kernelILi8ELi8ELi8EEvPfS0_S0_iii)
        /*0008*/ 	.word	0x00000020


	//----- nvinfo : EIATTR_FRAME_SIZE
	.align		4
.L_1:
        /*000c*/ 	.byte	0x04, 0x11
        /*000e*/ 	.short	(.L_3 - .L_2)
	.align		4
.L_2:
        /*0010*/ 	.word	index@(_Z21sgemm_sram_f32_kernelILi8ELi8ELi8EEvPfS0_S0_iii)
        /*0014*/ 	.word	0x00000000


	//----- nvinfo : EIATTR_MIN_STACK_SIZE
	.align		4
.L_3:
        /*0018*/ 	.byte	0x04, 0x12
        /*001a*/ 	.short	(.L_5 - .L_4)
	.align		4
.L_4:
        /*001c*/ 	.word	index@(_Z21sgemm_sram_f32_kernelILi8ELi8ELi8EEvPfS0_S0_iii)
        /*0020*/ 	.word	0x00000000
.L_5:


//--------------------- .nv.compat                --------------------------
	.section	.nv.compat,"",@"SHT_CUDA_COMPAT_INFO"
	.align	4
        /*0000*/ 	.byte	0x02, 0x09, 0x00, 0x00, 0x02, 0x02, 0x01, 0x00, 0x02, 0x05, 0x05, 0x00, 0x03, 0x07, 0x01, 0x01
        /*0010*/ 	.byte	0x02, 0x03, 0x00, 0x00, 0x02, 0x06, 0x01, 0x00, 0x04, 0x0b, 0x08, 0x00, 0x09, 0x00, 0x00, 0x00
        /*0020*/ 	.byte	0x00, 0x00, 0x00, 0x00


//--------------------- .nv.info._Z21sgemm_sram_f32_kernelILi8ELi8ELi8EEvPfS0_S0_iii --------------------------
	.section	.nv.info._Z21sgemm_sram_f32_kernelILi8ELi8ELi8EEvPfS0_S0_iii,"",@"SHT_CUDA_INFO"
	.sectionflags	@""
	.align	4


	//----- nvinfo : EIATTR_CUDA_API_VERSION
	.align		4
        /*0000*/ 	.byte	0x04, 0x37
        /*0002*/ 	.short	(.L_7 - .L_6)
.L_6:
        /*0004*/ 	.word	0x00000082


	//----- nvinfo : EIATTR_KPARAM_INFO
	.align		4
.L_7:
        /*0008*/ 	.byte	0x04, 0x17
        /*000a*/ 	.short	(.L_9 - .L_8)
.L_8:
        /*000c*/ 	.word	0x00000000
        /*0010*/ 	.short	0x0005
        /*0012*/ 	.short	0x0020
        /*0014*/ 	.byte	0x00, 0xf0, 0x11, 0x00


	//----- nvinfo : EIATTR_KPARAM_INFO
	.align		4
.L_9:
        /*0018*/ 	.byte	0x04, 0x17
        /*001a*/ 	.short	(.L_11 - .L_10)
.L_10:
        /*001c*/ 	.word	0x00000000
        /*0020*/ 	.short	0x0004
        /*0022*/ 	.short	0x001c
        /*0024*/ 	.byte	0x00, 0xf0, 0x11, 0x00


	//----- nvinfo : EIATTR_KPARAM_INFO
	.align		4
.L_11:
        /*0028*/ 	.byte	0x04, 0x17
        /*002a*/ 	.short	(.L_13 - .L_12)
.L_12:
        /*002c*/ 	.word	0x00000000
        /*0030*/ 	.short	0x0003
        /*0032*/ 	.short	0x0018
        /*0034*/ 	.byte	0x00, 0xf0, 0x11, 0x00


	//----- nvinfo : EIATTR_KPARAM_INFO
	.align		4
.L_13:
        /*0038*/ 	.byte	0x04, 0x17
        /*003a*/ 	.short	(.L_15 - .L_14)
.L_14:
        /*003c*/ 	.word	0x00000000
        /*0040*/ 	.short	0x0002
        /*0042*/ 	.short	0x0010
        /*0044*/ 	.byte	0x00, 0xf5, 0x21, 0x00


	//----- nvinfo : EIATTR_KPARAM_INFO
	.align		4
.L_15:
        /*0048*/ 	.byte	0x04, 0x17
        /*004a*/ 	.short	(.L_17 - .L_16)
.L_16:
        /*004c*/ 	.word	0x00000000
        /*0050*/ 	.short	0x0001
        /*0052*/ 	.short	0x0008
        /*0054*/ 	.byte	0x00, 0xf5, 0x21, 0x00


	//----- nvinfo : EIATTR_KPARAM_INFO
	.align		4
.L_17:
        /*0058*/ 	.byte	0x04, 0x17
        /*005a*/ 	.short	(.L_19 - .L_18)
.L_18:
        /*005c*/ 	.word	0x00000000
        /*0060*/ 	.short	0x0000
        /*0062*/ 	.short	0x0000
        /*0064*/ 	.byte	0x00, 0xf5, 0x21, 0x00


	//----- nvinfo : EIATTR_SPARSE_MMA_MASK
	.align		4
.L_19:
        /*0068*/ 	.byte	0x03, 0x50
        /*006a*/ 	.short	0x0000


	//----- nvinfo : EIATTR_MAXREG_COUNT
	.align		4
        /*006c*/ 	.byte	0x03, 0x1b
        /*006e*/ 	.short	0x00ff


	//----- nvinfo : EIATTR_NUM_BARRIERS
	.align		4
        /*0070*/ 	.byte	0x02, 0x4c
        /*0072*/ 	.byte	0x01
	.zero		1


	//----- nvinfo : EIATTR_MERCURY_ISA_VERSION
	.align		4
        /*0074*/ 	.byte	0x03, 0x5f
        /*0076*/ 	.short	0x0101


	//----- nvinfo : EIATTR_VRC_CTA_INIT_COUNT
	.align		4
        /*0078*/ 	.byte	0x02, 0x4a
	.zero		1
	.zero		1


	//----- nvinfo : EIATTR_EXIT_INSTR_OFFSETS
	.align		4
        /*007c*/ 	.byte	0x04, 0x1c
        /*007e*/ 	.short	(.L_21 - .L_20)


	//   ....[0]....
.L_20:
        /*0080*/ 	.word	0x000016b0


	//   ....[1]....
        /*0084*/ 	.word	0x00001700


	//----- nvinfo : EIATTR_CRS_STACK_SIZE
	.align		4
.L_21:
        /*0088*/ 	.byte	0x04, 0x1e
        /*008a*/ 	.short	(.L_23 - .L_22)
.L_22:
        /*008c*/ 	.word	0x00000000


	//----- nvinfo : EIATTR_CBANK_PARAM_SIZE
	.align		4
.L_23:
        /*0090*/ 	.byte	0x03, 0x19
        /*0092*/ 	.short	0x0024


	//----- nvinfo : EIATTR_PARAM_CBANK
	.align		4
        /*0094*/ 	.byte	0x04, 0x0a
        /*0096*/ 	.short	(.L_25 - .L_24)
	.align		4
.L_24:
        /*0098*/ 	.word	index@(.nv.constant0._Z21sgemm_sram_f32_kernelILi8ELi8ELi8EEvPfS0_S0_iii)
        /*009c*/ 	.short	0x0380
        /*009e*/ 	.short	0x0024


	//----- nvinfo : EIATTR_SW_WAR
	.align		4
.L_25:
        /*00a0*/ 	.byte	0x04, 0x36
        /*00a2*/ 	.short	(.L_27 - .L_26)
.L_26:
        /*00a4*/ 	.word	0x00000008
.L_27:


//--------------------- .nv.callgraph             --------------------------
	.section	.nv.callgraph,"",@"SHT_CUDA_CALLGRAPH"
	.align	4
	.sectionentsize	8
	.align		4
        /*0000*/ 	.word	0x00000000
	.align		4
        /*0004*/ 	.word	0xffffffff
	.align		4
        /*0008*/ 	.word	0x00000000
	.align		4
        /*000c*/ 	.word	0xfffffffe
	.align		4
        /*0010*/ 	.word	0x00000000
	.align		4
        /*0014*/ 	.word	0xfffffffd
	.align		4
        /*0018*/ 	.word	0x00000000
	.align		4
        /*001c*/ 	.word	0xfffffffc


//--------------------- .text._Z21sgemm_sram_f32_kernelILi8ELi8ELi8EEvPfS0_S0_iii --------------------------
	.section	.text._Z21sgemm_sram_f32_kernelILi8ELi8ELi8EEvPfS0_S0_iii,"ax",@progbits
	.align	128
        .global         _Z21sgemm_sram_f32_kernelILi8ELi8ELi8EEvPfS0_S0_iii
        .type           _Z21sgemm_sram_f32_kernelILi8ELi8ELi8EEvPfS0_S0_iii,@function
        .size           _Z21sgemm_sram_f32_kernelILi8ELi8ELi8EEvPfS0_S0_iii,(.L_x_21 - _Z21sgemm_sram_f32_kernelILi8ELi8ELi8EEvPfS0_S0_iii)
        .other          _Z21sgemm_sram_f32_kernelILi8ELi8ELi8EEvPfS0_S0_iii,@"STO_CUDA_ENTRY STV_DEFAULT"
_Z21sgemm_sram_f32_kernelILi8ELi8ELi8EEvPfS0_S0_iii:
.text._Z21sgemm_sram_f32_kernelILi8ELi8ELi8EEvPfS0_S0_iii:
[----:B------:R-:W-:Y:S01]  /*0000*/  LDC R1, c[0x0][0x37c] ;  /* 0x0000df00ff017b82 */ /* 0x000fe20000000800 */
[----:B------:R-:W0:Y:S01]  /*0010*/  S2R R2, SR_CTAID.X ;  /* 0x0000000000027919 */ /* 0x000e220000002500 */
[----:B------:R-:W1:Y:S01]  /*0020*/  LDCU UR5, c[0x0][0x3a0] ;  /* 0x00007400ff0577ac */ /* 0x000e620008000800 */
[----:B------:R-:W-:Y:S01]  /*0030*/  IMAD.MOV.U32 R15, RZ, RZ, RZ ;  /* 0x000000ffff0f7224 */ /* 0x000fe200078e00ff */
[----:B------:R-:W2:Y:S01]  /*0040*/  S2R R0, SR_CTAID.Y ;  /* 0x0000000000007919 */ /* 0x000ea20000002600 */
[----:B------:R-:W3:Y:S03]  /*0050*/  LDCU UR4, c[0x0][0x360] ;  /* 0x00006c00ff0477ac */ /* 0x000ee60008000800 */
[----:B------:R-:W3:Y:S01]  /*0060*/  LDC R3, c[0x0][0x364] ;  /* 0x0000d900ff037b82 */ /* 0x000ee20000000800 */
[----:B------:R-:W2:Y:S01]  /*0070*/  S2R R16, SR_TID.Y ;  /* 0x0000000000107919 */ /* 0x000ea20000002200 */
[----:B------:R-:W4:Y:S01]  /*0080*/  LDCU.64 UR8, c[0x0][0x358] ;  /* 0x00006b00ff0877ac */ /* 0x000f220008000a00 */
[----:B------:R-:W0:Y:S01]  /*0090*/  S2R R9, SR_TID.X ;  /* 0x0000000000097919 */ /* 0x000e220000002100 */
[----:B-1----:R-:W-:Y:S01]  /*00a0*/  UISETP.GE.AND UP0, UPT, UR5, 0x1, UPT ;  /* 0x000000010500788c */ /* 0x002fe2000bf06270 */
[----:B---3--:R-:W-:-:S02]  /*00b0*/  IMAD R3, R3, UR4, RZ ;  /* 0x0000000403037c24 */ /* 0x008fc4000f8e02ff */
[----:B--2---:R-:W-:Y:S02]  /*00c0*/  IMAD R12, R0, 0x8, R16 ;  /* 0x00000008000c7824 */ /* 0x004fe400078e0210 */
[----:B0-----:R-:W-:-:S04]  /*00d0*/  IMAD R14, R2, 0x8, R9 ;  /* 0x00000008020e7824 */ /* 0x001fc800078e0209 */
[----:B----4-:R-:W-:Y:S05]  /*00e0*/  BRA.U !UP0, `(.L_x_0) ;  /* 0x0000001508547547 */ /* 0x010fea000b800000 */
[----:B------:R-:W0:Y:S01]  /*00f0*/  I2F.U32.RP R8, R3 ;  /* 0x0000000300087306 */ /* 0x000e220000209000 */
[----:B------:R-:W-:Y:S01]  /*0100*/  IMAD R4, R16, UR4, R9 ;  /* 0x0000000410047c24 */ /* 0x000fe2000f8e0209 */
[----:B------:R-:W1:Y:S01]  /*0110*/  S2UR UR6, SR_CgaCtaId ;  /* 0x00000000000679c3 */ /* 0x000e620000008800 */
[--C-:B------:R-:W-:Y:S01]  /*0120*/  IMAD.MOV R13, RZ, RZ, -R3.reuse ;  /* 0x000000ffff0d7224 */ /* 0x100fe200078e0a03 */
[C---:B------:R-:W-:Y:S01]  /*0130*/  ISETP.NE.U32.AND P2, PT, R3.reuse, RZ, PT ;  /* 0x000000ff0300720c */ /* 0x040fe20003f45070 */
[C---:B------:R-:W-:Y:S01]  /*0140*/  IMAD.IADD R6, R4.reuse, 0x1, R3 ;  /* 0x0000000104067824 */ /* 0x040fe200078e0203 */
[----:B------:R-:W2:Y:S01]  /*0150*/  LDCU.64 UR10, c[0x0][0x398] ;  /* 0x00007300ff0a77ac */ /* 0x000ea20008000a00 */
[----:B------:R-:W-:Y:S01]  /*0160*/  IMAD.MOV.U32 R15, RZ, RZ, RZ ;  /* 0x000000ffff0f7224 */ /* 0x000fe200078e00ff */
[----:B------:R-:W-:Y:S02]  /*0170*/  LOP3.LUT R17, R4, 0x7, RZ, 0xc0, !PT ;  /* 0x0000000704117812 */ /* 0x000fe400078ec0ff */
[C---:B------:R-:W-:Y:S01]  /*0180*/  ISETP.GE.U32.AND P0, PT, R6.reuse, 0x40, PT ;  /* 0x000000400600780c */ /* 0x040fe20003f06070 */
[----:B------:R-:W-:Y:S01]  /*0190*/  UMOV UR4, 0x400 ;  /* 0x0000040000047882 */ /* 0x000fe20000000000 */
[----:B------:R-:W-:Y:S01]  /*01a0*/  VIMNMX.U32 R5, PT, PT, R6, 0x40, !PT ;  /* 0x0000004006057848 */ /* 0x000fe20007fe0000 */
[----:B------:R-:W-:Y:S01]  /*01b0*/  UIADD3 UR5, UPT, UPT, UR4, 0x100, URZ ;  /* 0x0000010004057890 */ /* 0x000fe2000fffe0ff */
[----:B------:R-:W-:Y:S01]  /*01c0*/  SEL R7, RZ, 0x1, P0 ;  /* 0x00000001ff077807 */ /* 0x000fe20000000000 */
[----:B0-----:R-:W0:Y:S01]  /*01d0*/  MUFU.RCP R8, R8 ;  /* 0x0000000800087308 */ /* 0x001e220000001000 */
[----:B------:R-:W-:-:S02]  /*01e0*/  IADD3 R18, PT, PT, R3, R6, RZ ;  /* 0x0000000603127210 */ /* 0x000fc40007ffe0ff */
[----:B------:R-:W-:Y:S02]  /*01f0*/  LOP3.LUT R19, R6, 0x7, RZ, 0xc0, !PT ;  /* 0x0000000706137812 */ /* 0x000fe400078ec0ff */
[----:B------:R-:W-:Y:S02]  /*0200*/  SHF.R.U32.HI R21, RZ, 0x3, R18 ;  /* 0x00000003ff157819 */ /* 0x000fe40000011612 */
[----:B------:R-:W-:Y:S01]  /*0210*/  LOP3.LUT R23, R18, 0x7, RZ, 0xc0, !PT ;  /* 0x0000000712177812 */ /* 0x000fe200078ec0ff */
[----:B-1----:R-:W-:Y:S02]  /*0220*/  ULEA UR5, UR6, UR5, 0x18 ;  /* 0x0000000506057291 */ /* 0x002fe4000f8ec0ff */
[----:B------:R-:W-:Y:S01]  /*0230*/  ULEA UR4, UR6, UR4, 0x18 ;  /* 0x0000000406047291 */ /* 0x000fe2000f8ec0ff */
[----:B0-----:R-:W-:Y:S02]  /*0240*/  IADD3 R10, PT, PT, R8, 0xffffffe, RZ ;  /* 0x0ffffffe080a7810 */ /* 0x001fe40007ffe0ff */
[----:B------:R-:W-:-:S02]  /*0250*/  IADD3 R8, PT, PT, R5, -R6, -R7 ;  /* 0x8000000605087210 */ /* 0x000fc40007ffe807 */
[----:B------:R0:W1:Y:S01]  /*0260*/  F2I.FTZ.U32.TRUNC.NTZ R11, R10 ;  /* 0x0000000a000b7305 */ /* 0x000062000021f000 */
[----:B------:R-:W-:Y:S02]  /*0270*/  LEA R20, R9, UR5, 0x2 ;  /* 0x0000000509147c11 */ /* 0x000fe4000f8e10ff */
[----:B------:R-:W-:Y:S01]  /*0280*/  LEA R16, R16, UR4, 0x5 ;  /* 0x0000000410107c11 */ /* 0x000fe2000f8e28ff */
[----:B------:R-:W-:Y:S01]  /*0290*/  UMOV UR4, URZ ;  /* 0x000000ff00047c82 */ /* 0x000fe20008000000 */
[----:B0-----:R-:W-:Y:S02]  /*02a0*/  IMAD.MOV.U32 R10, RZ, RZ, RZ ;  /* 0x000000ffff0a7224 */ /* 0x001fe400078e00ff */
[----:B-1----:R-:W-:-:S04]  /*02b0*/  IMAD R13, R13, R11, RZ ;  /* 0x0000000b0d0d7224 */ /* 0x002fc800078e02ff */
[----:B------:R-:W-:-:S06]  /*02c0*/  IMAD.HI.U32 R11, R11, R13, R10 ;  /* 0x0000000d0b0b7227 */ /* 0x000fcc00078e000a */
[----:B------:R-:W-:-:S05]  /*02d0*/  IMAD.HI.U32 R10, R11, R8, RZ ;  /* 0x000000080b0a7227 */ /* 0x000fca00078e00ff */
[----:B------:R-:W-:-:S05]  /*02e0*/  IADD3 R5, PT, PT, -R10, RZ, RZ ;  /* 0x000000ff0a057210 */ /* 0x000fca0007ffe1ff */
[----:B------:R-:W-:Y:S01]  /*02f0*/  IMAD R8, R3, R5, R8 ;  /* 0x0000000503087224 */ /* 0x000fe200078e0208 */
[----:B------:R-:W-:-:S04]  /*0300*/  SHF.R.U32.HI R5, RZ, 0x3, R6 ;  /* 0x00000003ff057819 */ /* 0x000fc80000011606 */
[----:B------:R-:W-:Y:S02]  /*0310*/  ISETP.GE.U32.AND P0, PT, R8, R3, PT ;  /* 0x000000030800720c */ /* 0x000fe40003f06070 */
[----:B------:R-:W-:-:S11]  /*0320*/  LEA R5, R5, UR5, 0x5 ;  /* 0x0000000505057c11 */ /* 0x000fd6000f8e28ff */
[----:B------:R-:W-:Y:S02]  /*0330*/  @P0 IMAD.IADD R8, R8, 0x1, -R3 ;  /* 0x0000000108080824 */ /* 0x000fe400078e0a03 */
[----:B------:R-:W-:Y:S01]  /*0340*/  @P0 VIADD R10, R10, 0x1 ;  /* 0x000000010a0a0836 */ /* 0x000fe20000000000 */
[----:B--2---:R-:W-:Y:S02]  /*0350*/  ISETP.GE.AND P0, PT, R14, UR11, PT ;  /* 0x0000000b0e007c0c */ /* 0x004fe4000bf06270 */
[----:B------:R-:W-:Y:S01]  /*0360*/  ISETP.GE.U32.AND P1, PT, R8, R3, PT ;  /* 0x000000030800720c */ /* 0x000fe20003f26070 */
[----:B------:R-:W-:Y:S01]  /*0370*/  IMAD.SHL.U32 R8, R6, 0x4, RZ ;  /* 0x0000000406087824 */ /* 0x000fe200078e00ff */
[----:B------:R-:W-:-:S04]  /*0380*/  ISETP.LT.AND P0, PT, R12, UR10, !P0 ;  /* 0x0000000a0c007c0c */ /* 0x000fc8000c701270 */
[----:B------:R-:W-:-:S05]  /*0390*/  LOP3.LUT R8, R8, 0x1c, RZ, 0xc0, !PT ;  /* 0x0000001c08087812 */ /* 0x000fca00078ec0ff */
[----:B------:R-:W-:Y:S02]  /*03a0*/  IMAD.IADD R5, R5, 0x1, R8 ;  /* 0x0000000105057824 */ /* 0x000fe400078e0208 */
[----:B------:R-:W-:Y:S02]  /*03b0*/  @P1 IADD3 R10, PT, PT, R10, 0x1, RZ ;  /* 0x000000010a0a1810 */ /* 0x000fe40007ffe0ff */
[----:B------:R-:W-:-:S05]  /*03c0*/  @!P2 LOP3.LUT R10, RZ, R3, RZ, 0x33, !PT ;  /* 0x00000003ff0aa212 */ /* 0x000fca00078e33ff */
[----:B------:R-:W-:-:S04]  /*03d0*/  IMAD.IADD R7, R7, 0x1, R10 ;  /* 0x0000000107077824 */ /* 0x000fc800078e020a */
[----:B------:R-:W-:-:S05]  /*03e0*/  VIADD R22, R7, 0x1 ;  /* 0x0000000107167836 */ /* 0x000fca0000000000 */
[----:B------:R-:W-:-:S07]  /*03f0*/  LOP3.LUT R22, R22, 0x3, RZ, 0xc0, !PT ;  /* 0x0000000316167812 */ /* 0x000fce00078ec0ff */
.L_x_19:
[----:B------:R-:W-:Y:S01]  /*0400*/  ISETP.GT.U32.AND P1, PT, R4, 0x3f, PT ;  /* 0x0000003f0400780c */ /* 0x000fe20003f24070 */
[----:B------:R-:W0:Y:S01]  /*0410*/  LDCU UR12, c[0x0][0x3a0] ;  /* 0x00007400ff0c77ac */ /* 0x000e220008000800 */
[----:B------:R-:W-:Y:S01]  /*0420*/  BSSY.RECONVERGENT B0, `(.L_x_1) ;  /* 0x0000106000007945 */ /* 0x000fe20003800200 */
[----:B------:R-:W1:Y:S01]  /*0430*/  LDCU UR7, c[0x0][0x3a0] ;  /* 0x00007400ff0777ac */ /* 0x000e620008000800 */
[----:B------:R-:W2:Y:S01]  /*0440*/  LDCU UR10, c[0x0][0x398] ;  /* 0x00007300ff0a77ac */ /* 0x000ea20008000800 */
[----:B------:R-:W3:Y:S08]  /*0450*/  LDCU UR11, c[0x0][0x39c] ;  /* 0x00007380ff0b77ac */ /* 0x000ef00008000800 */
[----:B------:R-:W-:Y:S05]  /*0460*/  @P1 BRA `(.L_x_2) ;  /* 0x0000001000041947 */ /* 0x000fea0003800000 */
[----:B------:R-:W-:Y:S01]  /*0470*/  ISETP.NE.AND P2, PT, R22, RZ, PT ;  /* 0x000000ff1600720c */ /* 0x000fe20003f45270 */
[----:B------:R-:W-:Y:S01]  /*0480*/  BSSY.RECONVERGENT B1, `(.L_x_3) ;  /* 0x0000038000017945 */ /* 0x000fe20003800200 */
[----:B------:R-:W-:-:S11]  /*0490*/  IMAD.MOV.U32 R24, RZ, RZ, R4 ;  /* 0x000000ffff187224 */ /* 0x000fd600078e0004 */
[----:B------:R-:W-:Y:S05]  /*04a0*/  @!P2 BRA `(.L_x_4) ;  /* 0x0000000000d4a947 */ /* 0x000fea0003800000 */
[----:B------:R-:W4:Y:S01]  /*04b0*/  LDC R10, c[0x0][0x3a0] ;  /* 0x0000e800ff0a7b82 */ /* 0x000f220000000800 */
[----:B------:R-:W-:Y:S01]  /*04c0*/  VIADD R27, R17, UR4 ;  /* 0x00000004111b7c36 */ /* 0x000fe20008000000 */
[----:B------:R-:W-:Y:S01]  /*04d0*/  SHF.R.U32.HI R25, RZ, 0x3, R4 ;  /* 0x00000003ff197819 */ /* 0x000fe20000011604 */
[----:B------:R-:W-:-:S03]  /*04e0*/  IMAD.MOV.U32 R13, RZ, RZ, RZ ;  /* 0x000000ffff0d7224 */ /* 0x000fc600078e00ff */
[----:B------:R-:W-:Y:S02]  /*04f0*/  LEA R12, R0, R25, 0x3 ;  /* 0x00000019000c7211 */ /* 0x000fe400078e18ff */
[----:B------:R-:W5:Y:S01]  /*0500*/  LDC R11, c[0x0][0x398] ;  /* 0x0000e600ff0b7b82 */ /* 0x000f620000000800 */
[----:B----4-:R-:W-:-:S04]  /*0510*/  ISETP.GE.AND P1, PT, R27, R10, PT ;  /* 0x0000000a1b00720c */ /* 0x010fc80003f26270 */
[----:B-----5:R-:W-:-:S13]  /*0520*/  ISETP.GE.OR P1, PT, R12, R11, P1 ;  /* 0x0000000b0c00720c */ /* 0x020fda0000f26670 */
[----:B------:R-:W4:Y:S01]  /*0530*/  @!P1 LDC.64 R8, c[0x0][0x380] ;  /* 0x0000e000ff089b82 */ /* 0x000f220000000a00 */
[----:B------:R-:W-:-:S04]  /*0540*/  @!P1 IMAD R27, R12, R10, R27 ;  /* 0x0000000a0c1b9224 */ /* 0x000fc800078e021b */
[----:B----4-:R-:W-:-:S05]  /*0550*/  @!P1 IMAD.WIDE.U32 R8, R27, 0x4, R8 ;  /* 0x000000041b089825 */ /* 0x010fca00078e0008 */
[----:B------:R-:W4:Y:S01]  /*0560*/  @!P1 LDG.E R13, desc[UR8][R8.64] ;  /* 0x00000008080d9981 */ /* 0x000f22000c1e1900 */
[----:B------:R-:W-:Y:S02]  /*0570*/  MOV R12, 0x400 ;  /* 0x00000400000c7802 */ /* 0x000fe40000000f00 */
[----:B------:R-:W-:Y:S01]  /*0580*/  ISETP.NE.AND P1, PT, R22, 0x1, PT ;  /* 0x000000011600780c */ /* 0x000fe20003f25270 */
[----:B------:R-:W5:Y:S01]  /*0590*/  S2R R27, SR_CgaCtaId ;  /* 0x00000000001b7919 */ /* 0x000f620000008800 */
[----:B------:R-:W-:Y:S02]  /*05a0*/  MOV R24, R6 ;  /* 0x0000000600187202 */ /* 0x000fe40000000f00 */
[----:B-----5:R-:W-:-:S05]  /*05b0*/  LEA R12, R27, R12, 0x18 ;  /* 0x0000000c1b0c7211 */ /* 0x020fca00078ec0ff */
[----:B------:R-:W-:-:S04]  /*05c0*/  IMAD R14, R25, 0x20, R12 ;  /* 0x00000020190e7824 */ /* 0x000fc800078e020c */
[----:B------:R-:W-:-:S05]  /*05d0*/  IMAD R14, R17, 0x4, R14 ;  /* 0x00000004110e7824 */ /* 0x000fca00078e020e */
[----:B----4-:R4:W-:Y:S01]  /*05e0*/  STS [R14], R13 ;  /* 0x0000000d0e007388 */ /* 0x0109e20000000800 */
[----:B------:R-:W-:Y:S05]  /*05f0*/  @!P1 BRA `(.L_x_4) ;  /* 0x0000000000809947 */ /* 0x000fea0003800000 */
[----:B------:R-:W-:Y:S01]  /*0600*/  SHF.R.U32.HI R27, RZ, 0x3, R6 ;  /* 0x00000003ff1b7819 */ /* 0x000fe20000011606 */
[----:B------:R-:W-:Y:S02]  /*0610*/  VIADD R25, R19, UR4 ;  /* 0x0000000413197c36 */ /* 0x000fe40008000000 */
[----:B----4-:R-:W-:Y:S02]  /*0620*/  IMAD.MOV.U32 R13, RZ, RZ, RZ ;  /* 0x000000ffff0d7224 */ /* 0x010fe400078e00ff */
[----:B------:R-:W-:Y:S01]  /*0630*/  IMAD R14, R0, 0x8, R27 ;  /* 0x00000008000e7824 */ /* 0x000fe200078e021b */
[----:B------:R-:W-:-:S04]  /*0640*/  ISETP.GE.AND P1, PT, R25, R10, PT ;  /* 0x0000000a1900720c */ /* 0x000fc80003f26270 */
[----:B------:R-:W-:-:S13]  /*0650*/  ISETP.GE.OR P1, PT, R14, R11, P1 ;  /* 0x0000000b0e00720c */ /* 0x000fda0000f26670 */
[----:B------:R-:W4:Y:S01]  /*0660*/  @!P1 LDC.64 R8, c[0x0][0x380] ;  /* 0x0000e000ff089b82 */ /* 0x000f220000000a00 */
[----:B------:R-:W-:-:S04]  /*0670*/  @!P1 IMAD R25, R14, R10, R25 ;  /* 0x0000000a0e199224 */ /* 0x000fc800078e0219 */
[----:B----4-:R-:W-:-:S05]  /*0680*/  @!P1 IMAD.WIDE.U32 R8, R25, 0x4, R8 ;  /* 0x0000000419089825 */ /* 0x010fca00078e0008 */
[----:B------:R-:W4:Y:S01]  /*0690*/  @!P1 LDG.E R13, desc[UR8][R8.64] ;  /* 0x00000008080d9981 */ /* 0x000f22000c1e1900 */
[----:B------:R-:W-:Y:S01]  /*06a0*/  LEA R14, R27, R12, 0x5 ;  /* 0x0000000c1b0e7211 */ /* 0x000fe200078e28ff */
[----:B------:R-:W-:Y:S01]  /*06b0*/  IMAD.MOV.U32 R24, RZ, RZ, R18 ;  /* 0x000000ffff187224 */ /* 0x000fe200078e0012 */
[----:B------:R-:W-:-:S03]  /*06c0*/  ISETP.NE.AND P1, PT, R22, 0x2, PT ;  /* 0x000000021600780c */ /* 0x000fc60003f25270 */
[----:B------:R-:W-:-:S05]  /*06d0*/  IMAD R14, R19, 0x4, R14 ;  /* 0x00000004130e7824 */ /* 0x000fca00078e020e */
[----:B----4-:R4:W-:Y:S05]  /*06e0*/  STS [R14], R13 ;  /* 0x0000000d0e007388 */ /* 0x0109ea0000000800 */
[----:B------:R-:W-:Y:S05]  /*06f0*/  @!P1 BRA `(.L_x_4) ;  /* 0x0000000000409947 */ /* 0x000fea0003800000 */
[----:B------:R-:W-:Y:S01]  /*0700*/  VIADD R25, R23, UR4 ;  /* 0x0000000417197c36 */ /* 0x000fe20008000000 */
[----:B----4-:R-:W-:Y:S01]  /*0710*/  LEA R14, R0, R21, 0x3 ;  /* 0x00000015000e7211 */ /* 0x010fe200078e18ff */
[----:B------:R-:W-:Y:S01]  /*0720*/  IMAD R12, R21, 0x20, R12 ;  /* 0x00000020150c7824 */ /* 0x000fe200078e020c */
[----:B------:R-:W-:Y:S01]  /*0730*/  BSSY.RECONVERGENT B2, `(.L_x_5) ;  /* 0x000000a000027945 */ /* 0x000fe20003800200 */
[----:B------:R-:W-:Y:S01]  /*0740*/  IMAD.MOV.U32 R8, RZ, RZ, RZ ;  /* 0x000000ffff087224 */ /* 0x000fe200078e00ff */
[----:B------:R-:W-:Y:S01]  /*0750*/  ISETP.GE.AND P1, PT, R25, R10, PT ;  /* 0x0000000a1900720c */ /* 0x000fe20003f26270 */
[----:B------:R-:W-:-:S03]  /*0760*/  IMAD R13, R23, 0x4, R12 ;  /* 0x00000004170d7824 */ /* 0x000fc600078e020c */
[----:B------:R-:W-:-:S13]  /*0770*/  ISETP.GE.OR P1, PT, R14, R11, P1 ;  /* 0x0000000b0e00720c */ /* 0x000fda0000f26670 */
[----:B------:R-:W-:Y:S05]  /*0780*/  @P1 BRA `(.L_x_6) ;  /* 0x0000000000101947 */ /* 0x000fea0003800000 */
[----:B------:R-:W4:Y:S01]  /*0790*/  LDC.64 R8, c[0x0][0x380] ;  /* 0x0000e000ff087b82 */ /* 0x000f220000000a00 */
[----:B------:R-:W-:-:S04]  /*07a0*/  IMAD R11, R14, R10, R25 ;  /* 0x0000000a0e0b7224 */ /* 0x000fc800078e0219 */
[----:B----4-:R-:W-:-:S06]  /*07b0*/  IMAD.WIDE.U32 R8, R11, 0x4, R8 ;  /* 0x000000040b087825 */ /* 0x010fcc00078e0008 */
[----:B------:R4:W5:Y:S02]  /*07c0*/  LDG.E R8, desc[UR8][R8.64] ;  /* 0x0000000808087981 */ /* 0x000964000c1e1900 */
.L_x_6:
[----:B0123--:R-:W-:Y:S05]  /*07d0*/  BSYNC.RECONVERGENT B2 ;  /* 0x0000000000027941 */ /* 0x00ffea0003800200 */
.L_x_5:
[----:B-----5:R0:W-:Y:S01]  /*07e0*/  STS [R13], R8 ;  /* 0x000000080d007388 */ /* 0x0201e20000000800 */
[----:B------:R-:W-:-:S07]  /*07f0*/  IADD3 R24, PT, PT, R3, R18, RZ ;  /* 0x0000001203187210 */ /* 0x000fce0007ffe0ff */
.L_x_4:
[----:B0123--:R-:W-:Y:S05]  /*0800*/  BSYNC.RECONVERGENT B1 ;  /* 0x0000000000017941 */ /* 0x00ffea0003800200 */
.L_x_3:
[----:B------:R-:W-:Y:S01]  /*0810*/  ISETP.GE.U32.AND P3, PT, R7, 0x3, PT ;  /* 0x000000030700780c */ /* 0x000fe20003f66070 */
[----:B------:R-:W-:-:S12]  /*0820*/  BSSY.RECONVERGENT B1, `(.L_x_7) ;  /* 0x0000047000017945 */ /* 0x000fd80003800200 */
[----:B------:R-:W-:Y:S05]  /*0830*/  @!P3 BRA `(.L_x_8) ;  /* 0x000000040014b947 */ /* 0x000fea0003800000 */
[C-C-:B------:R-:W-:Y:S02]  /*0840*/  IMAD R10, R3.reuse, 0x2, R24.reuse ;  /* 0x00000002030a7824 */ /* 0x140fe400078e0218 */
[C-C-:B------:R-:W-:Y:S02]  /*0850*/  IMAD R12, R3.reuse, 0x3, R24.reuse ;  /* 0x00000003030c7824 */ /* 0x140fe400078e0218 */
[----:B----4-:R-:W-:-:S07]  /*0860*/  IMAD.IADD R14, R3, 0x1, R24 ;  /* 0x00000001030e7824 */ /* 0x010fce00078e0218 */
.L_x_9:
[----:B------:R-:W-:Y:S01]  /*0870*/  LOP3.LUT R28, R14, 0x7, RZ, 0xc0, !PT ;  /* 0x000000070e1c7812 */ /* 0x000fe200078ec0ff */
[----:B0-----:R-:W0:Y:S01]  /*0880*/  S2UR UR6, SR_CgaCtaId ;  /* 0x00000000000679c3 */ /* 0x001e220000008800 */
[----:B------:R-:W-:Y:S01]  /*0890*/  SHF.R.U32.HI R13, RZ, 0x3, R14 ;  /* 0x00000003ff0d7819 */ /* 0x000fe2000001160e */
[----:B------:R-:W-:Y:S02]  /*08a0*/  UMOV UR5, 0x400 ;  /* 0x0000040000057882 */ /* 0x000fe40000000000 */
[----:B------:R-:W-:Y:S01]  /*08b0*/  VIADD R26, R28, UR4 ;  /* 0x000000041c1a7c36 */ /* 0x000fe20008000000 */
[----:B------:R-:W-:-:S04]  /*08c0*/  LEA R11, R0, R13, 0x3 ;  /* 0x0000000d000b7211 */ /* 0x000fc800078e18ff */
[----:B------:R-:W-:-:S04]  /*08d0*/  ISETP.GE.AND P1, PT, R26, UR7, PT ;  /* 0x000000071a007c0c */ /* 0x000fc8000bf26270 */
[----:B------:R-:W-:Y:S01]  /*08e0*/  ISETP.GE.OR P1, PT, R11, UR10, P1 ;  /* 0x0000000a0b007c0c */ /* 0x000fe20008f26670 */
[----:B0-----:R-:W-:-:S12]  /*08f0*/  ULEA UR5, UR6, UR5, 0x18 ;  /* 0x0000000506057291 */ /* 0x001fd8000f8ec0ff */
[----:B------:R-:W0:Y:S01]  /*0900*/  @!P1 LDC.64 R8, c[0x0][0x380] ;  /* 0x0000e000ff089b82 */ /* 0x000e220000000a00 */
[----:B------:R-:W-:Y:S01]  /*0910*/  @!P1 IMAD R11, R11, UR7, R26 ;  /* 0x000000070b0b9c24 */ /* 0x000fe2000f8e021a */
[----:B------:R-:W-:Y:S02]  /*0920*/  LOP3.LUT R26, R24, 0x7, RZ, 0xc0, !PT ;  /* 0x00000007181a7812 */ /* 0x000fe400078ec0ff */
[----:B------:R-:W-:Y:S02]  /*0930*/  LEA R13, R13, UR5, 0x5 ;  /* 0x000000050d0d7c11 */ /* 0x000fe4000f8e28ff */
[----:B------:R-:W-:-:S03]  /*0940*/  SHF.R.U32.HI R25, RZ, 0x3, R24 ;  /* 0x00000003ff197819 */ /* 0x000fc60000011618 */
[----:B------:R-:W-:Y:S02]  /*0950*/  IMAD R28, R28, 0x4, R13 ;  /* 0x000000041c1c7824 */ /* 0x000fe400078e020d */
[----:B------:R-:W-:Y:S01]  /*0960*/  VIADD R13, R26, UR4 ;  /* 0x000000041a0d7c36 */ /* 0x000fe20008000000 */
[----:B------:R-:W-:Y:S01]  /*0970*/  LEA R27, R0, R25, 0x3 ;  /* 0x00000019001b7211 */ /* 0x000fe200078e18ff */
[----:B0-----:R-:W-:-:S04]  /*0980*/  @!P1 IMAD.WIDE.U32 R8, R11, 0x4, R8 ;  /* 0x000000040b089825 */ /* 0x001fc800078e0008 */
[----:B------:R-:W-:-:S06]  /*0990*/  IMAD.MOV.U32 R11, RZ, RZ, RZ ;  /* 0x000000ffff0b7224 */ /* 0x000fcc00078e00ff */
[----:B------:R0:W2:Y:S01]  /*09a0*/  @!P1 LDG.E R11, desc[UR8][R8.64] ;  /* 0x00000008080b9981 */ /* 0x0000a2000c1e1900 */
[----:B------:R-:W-:Y:S02]  /*09b0*/  ISETP.GE.AND P1, PT, R13, UR7, PT ;  /* 0x000000070d007c0c */ /* 0x000fe4000bf26270 */
[----:B------:R-:W-:Y:S02]  /*09c0*/  LEA R25, R25, UR5, 0x5 ;  /* 0x0000000519197c11 */ /* 0x000fe4000f8e28ff */
[----:B------:R-:W-:-:S03]  /*09d0*/  ISETP.GE.OR P1, PT, R27, UR10, P1 ;  /* 0x0000000a1b007c0c */ /* 0x000fc60008f26670 */
[----:B------:R-:W-:-:S10]  /*09e0*/  IMAD R25, R26, 0x4, R25 ;  /* 0x000000041a197824 */ /* 0x000fd400078e0219 */
[----:B0-----:R-:W0:Y:S01]  /*09f0*/  @!P1 LDC.64 R8, c[0x0][0x380] ;  /* 0x0000e000ff089b82 */ /* 0x001e220000000a00 */
[----:B------:R-:W-:-:S04]  /*0a00*/  @!P1 IMAD R27, R27, UR7, R13 ;  /* 0x000000071b1b9c24 */ /* 0x000fc8000f8e020d */
[----:B0-----:R-:W-:-:S04]  /*0a10*/  @!P1 IMAD.WIDE.U32 R26, R27, 0x4, R8 ;  /* 0x000000041b1a9825 */ /* 0x001fc800078e0008 */
[----:B------:R-:W-:-:S06]  /*0a20*/  IMAD.MOV.U32 R9, RZ, RZ, RZ ;  /* 0x000000ffff097224 */ /* 0x000fcc00078e00ff */
[----:B------:R0:W3:Y:S01]  /*0a30*/  @!P1 LDG.E R9, desc[UR8][R26.64] ;  /* 0x000000081a099981 */ /* 0x0000e2000c1e1900 */
[----:B------:R-:W-:Y:S02]  /*0a40*/  LOP3.LUT R13, R10, 0x7, RZ, 0xc0, !PT ;  /* 0x000000070a0d7812 */ /* 0x000fe400078ec0ff */
[----:B------:R-:W-:-:S03]  /*0a50*/  SHF.R.U32.HI R29, RZ, 0x3, R10 ;  /* 0x00000003ff1d7819 */ /* 0x000fc6000001160a */
[----:B0-----:R-:W-:Y:S01]  /*0a60*/  VIADD R26, R13, UR4 ;  /* 0x000000040d1a7c36 */ /* 0x001fe20008000000 */
[----:B------:R-:W-:-:S04]  /*0a70*/  LEA R27, R0, R29, 0x3 ;  /* 0x0000001d001b7211 */ /* 0x000fc800078e18ff */
[----:B------:R-:W-:-:S04]  /*0a80*/  ISETP.GE.AND P1, PT, R26, UR7, PT ;  /* 0x000000071a007c0c */ /* 0x000fc8000bf26270 */
[----:B------:R-:W-:-:S13]  /*0a90*/  ISETP.GE.OR P1, PT, R27, UR10, P1 ;  /* 0x0000000a1b007c0c */ /* 0x000fda0008f26670 */
[----:B------:R-:W-:Y:S01]  /*0aa0*/  @!P1 IMAD R27, R27, UR7, R26 ;  /* 0x000000071b1b9c24 */ /* 0x000fe2000f8e021a */
[----:B---3--:R0:W-:Y:S01]  /*0ab0*/  STS [R25], R9 ;  /* 0x0000000919007388 */ /* 0x0081e20000000800 */
[----:B------:R-:W-:-:S03]  /*0ac0*/  LEA R29, R29, UR5, 0x5 ;  /* 0x000000051d1d7c11 */ /* 0x000fc6000f8e28ff */
[----:B--2---:R1:W-:Y:S01]  /*0ad0*/  STS [R28], R11 ;  /* 0x0000000b1c007388 */ /* 0x0043e20000000800 */
[----:B0-----:R-:W0:Y:S02]  /*0ae0*/  @!P1 LDC.64 R8, c[0x0][0x380] ;  /* 0x0000e000ff089b82 */ /* 0x001e240000000a00 */
[----:B0-----:R-:W-:-:S04]  /*0af0*/  @!P1 IMAD.WIDE.U32 R26, R27, 0x4, R8 ;  /* 0x000000041b1a9825 */ /* 0x001fc800078e0008 */
[----:B------:R-:W-:-:S06]  /*0b00*/  IMAD.MOV.U32 R8, RZ, RZ, RZ ;  /* 0x000000ffff087224 */ /* 0x000fcc00078e00ff */
[----:B------:R0:W2:Y:S01]  /*0b10*/  @!P1 LDG.E R8, desc[UR8][R26.64] ;  /* 0x000000081a089981 */ /* 0x0000a2000c1e1900 */
[----:B------:R-:W-:Y:S01]  /*0b20*/  LOP3.LUT R25, R12, 0x7, RZ, 0xc0, !PT ;  /* 0x000000070c197812 */ /* 0x000fe200078ec0ff */
[----:B------:R-:W-:Y:S01]  /*0b30*/  IMAD R29, R13, 0x4, R29 ;  /* 0x000000040d1d7824 */ /* 0x000fe200078e021d */
[----:B------:R-:W-:-:S04]  /*0b40*/  SHF.R.U32.HI R13, RZ, 0x3, R12 ;  /* 0x00000003ff0d7819 */ /* 0x000fc8000001160c */
[----:B-1----:R-:W-:Y:S01]  /*0b50*/  LEA R11, R0, R13, 0x3 ;  /* 0x0000000d000b7211 */ /* 0x002fe200078e18ff */
[----:B0-----:R-:W-:-:S05]  /*0b60*/  VIADD R26, R25, UR4 ;  /* 0x00000004191a7c36 */ /* 0x001fca0008000000 */
[----:B------:R-:W-:-:S04]  /*0b70*/  ISETP.GE.AND P1, PT, R26, UR7, PT ;  /* 0x000000071a007c0c */ /* 0x000fc8000bf26270 */
[----:B------:R-:W-:-:S13]  /*0b80*/  ISETP.GE.OR P1, PT, R11, UR10, P1 ;  /* 0x0000000a0b007c0c */ /* 0x000fda0008f26670 */
[----:B------:R-:W-:Y:S01]  /*0b90*/  @!P1 IMAD R11, R11, UR7, R26 ;  /* 0x000000070b0b9c24 */ /* 0x000fe2000f8e021a */
[----:B--2---:R0:W-:Y:S02]  /*0ba0*/  STS [R29], R8 ;  /* 0x000000081d007388 */ /* 0x0041e40000000800 */
[----:B0-----:R-:W0:Y:S02]  /*0bb0*/  @!P1 LDC.64 R8, c[0x0][0x380] ;  /* 0x0000e000ff089b82 */ /* 0x001e240000000a00 */
[----:B0-----:R-:W-:-:S04]  /*0bc0*/  @!P1 IMAD.WIDE.U32 R8, R11, 0x4, R8 ;  /* 0x000000040b089825 */ /* 0x001fc800078e0008 */
[----:B------:R-:W-:-:S06]  /*0bd0*/  IMAD.MOV.U32 R11, RZ, RZ, RZ ;  /* 0x000000ffff0b7224 */ /* 0x000fcc00078e00ff */
[----:B------:R-:W2:Y:S01]  /*0be0*/  @!P1 LDG.E R11, desc[UR8][R8.64] ;  /* 0x00000008080b9981 */ /* 0x000ea2000c1e1900 */
[----:B------:R-:W-:Y:S01]  /*0bf0*/  LEA R26, R13, UR5, 0x5 ;  /* 0x000000050d1a7c11 */ /* 0x000fe2000f8e28ff */
[C---:B------:R-:W-:Y:S01]  /*0c00*/  IMAD R10, R3.reuse, 0x4, R10 ;  /* 0x00000004030a7824 */ /* 0x040fe200078e020a */
[C-C-:B------:R-:W-:Y:S01]  /*0c10*/  IADD3 R24, PT, PT, R3.reuse, R24, R3.reuse ;  /* 0x0000001803187210 */ /* 0x140fe20007ffe003 */
[C---:B------:R-:W-:Y:S01]  /*0c20*/  IMAD R14, R3.reuse, 0x4, R14 ;  /* 0x00000004030e7824 */ /* 0x040fe200078e020e */
[----:B------:R-:W-:Y:S01]  /*0c30*/  LEA R12, R3, R12, 0x2 ;  /* 0x0000000c030c7211 */ /* 0x000fe200078e10ff */
[----:B------:R-:W-:Y:S01]  /*0c40*/  IMAD R26, R25, 0x4, R26 ;  /* 0x00000004191a7824 */ /* 0x000fe200078e021a */
[----:B------:R-:W-:-:S04]  /*0c50*/  IADD3 R24, PT, PT, R3, R24, R3 ;  /* 0x0000001803187210 */ /* 0x000fc80007ffe003 */
[----:B------:R-:W-:Y:S01]  /*0c60*/  ISETP.GE.U32.AND P1, PT, R24, 0x40, PT ;  /* 0x000000401800780c */ /* 0x000fe20003f26070 */
[----:B--2---:R0:W-:-:S12]  /*0c70*/  STS [R26], R11 ;  /* 0x0000000b1a007388 */ /* 0x0041d80000000800 */
[----:B------:R-:W-:Y:S05]  /*0c80*/  @!P1 BRA `(.L_x_9) ;  /* 0xfffffff800f89947 */ /* 0x000fea000383ffff */
.L_x_8:
[----:B------:R-:W-:Y:S05]  /*0c90*/  BSYNC.RECONVERGENT B1 ;  /* 0x0000000000017941 */ /* 0x000fea0003800200 */
.L_x_7:
[----:B------:R-:W-:Y:S01]  /*0ca0*/  BSSY.RECONVERGENT B1, `(.L_x_10) ;  /* 0x000003a000017945 */ /* 0x000fe20003800200 */
[----:B----4-:R-:W-:-:S03]  /*0cb0*/  IMAD.MOV.U32 R14, RZ, RZ, R4 ;  /* 0x000000ffff0e7224 */ /* 0x010fc600078e0004 */
[----:B------:R-:W-:Y:S05]  /*0cc0*/  @!P2 BRA `(.L_x_11) ;  /* 0x0000000000dca947 */ /* 0x000fea0003800000 */
[----:B------:R-:W1:Y:S01]  /*0cd0*/  LDC R10, c[0x0][0x39c] ;  /* 0x0000e700ff0a7b82 */ /* 0x000e620000000800 */
[----:B------:R-:W-:Y:S01]  /*0ce0*/  IMAD R25, R2, 0x8, R17 ;  /* 0x0000000802197824 */ /* 0x000fe200078e0211 */
[----:B------:R-:W-:Y:S01]  /*0cf0*/  SHF.R.U32.HI R13, RZ, 0x3, R4 ;  /* 0x00000003ff0d7819 */ /* 0x000fe20000011604 */
[----:B------:R-:W-:-:S03]  /*0d00*/  IMAD.MOV.U32 R24, RZ, RZ, RZ ;  /* 0x000000ffff187224 */ /* 0x000fc600078e00ff */
[----:B------:R-:W-:Y:S02]  /*0d10*/  IADD3 R12, PT, PT, R13, UR4, RZ ;  /* 0x000000040d0c7c10 */ /* 0x000fe4000fffe0ff */
[----:B0-----:R-:W0:Y:S01]  /*0d20*/  LDC R11, c[0x0][0x3a0] ;  /* 0x0000e800ff0b7b82 */ /* 0x001e220000000800 */
[----:B-1----:R-:W-:-:S04]  /*0d30*/  ISETP.GE.AND P1, PT, R25, R10, PT ;  /* 0x0000000a1900720c */ /* 0x002fc80003f26270 */
[----:B0-----:R-:W-:-:S13]  /*0d40*/  ISETP.GE.OR P1, PT, R12, R11, P1 ;  /* 0x0000000b0c00720c */ /* 0x001fda0000f26670 */
[----:B------:R-:W0:Y:S01]  /*0d50*/  @!P1 LDC.64 R8, c[0x0][0x388] ;  /* 0x0000e200ff089b82 */ /* 0x000e220000000a00 */
[----:B------:R-:W-:-:S04]  /*0d60*/  @!P1 IMAD R25, R12, R10, R25 ;  /* 0x0000000a0c199224 */ /* 0x000fc800078e0219 */
[----:B0-----:R-:W-:-:S05]  /*0d70*/  @!P1 IMAD.WIDE R8, R25, 0x4, R8 ;  /* 0x0000000419089825 */ /* 0x001fca00078e0208 */
[----:B------:R-:W2:Y:S01]  /*0d80*/  @!P1 LDG.E R24, desc[UR8][R8.64] ;  /* 0x0000000808189981 */ /* 0x000ea2000c1e1900 */
[----:B------:R-:W-:Y:S02]  /*0d90*/  MOV R12, 0x400 ;  /* 0x00000400000c7802 */ /* 0x000fe40000000f00 */
[----:B------:R-:W-:Y:S01]  /*0da0*/  ISETP.NE.AND P1, PT, R22, 0x1, PT ;  /* 0x000000011600780c */ /* 0x000fe20003f25270 */
[----:B------:R-:W0:Y:S02]  /*0db0*/  S2R R25, SR_CgaCtaId ;  /* 0x0000000000197919 */ /* 0x000e240000008800 */
[----:B------:R-:W-:-:S05]  /*0dc0*/  VIADD R12, R12, 0x100 ;  /* 0x000001000c0c7836 */ /* 0x000fca0000000000 */
[----:B0-----:R-:W-:-:S05]  /*0dd0*/  LEA R12, R25, R12, 0x18 ;  /* 0x0000000c190c7211 */ /* 0x001fca00078ec0ff */
[----:B------:R-:W-:-:S05]  /*0de0*/  IMAD R14, R13, 0x20, R12 ;  /* 0x000000200d0e7824 */ /* 0x000fca00078e020c */
[----:B------:R-:W-:Y:S01]  /*0df0*/  LEA R13, R17, R14, 0x2 ;  /* 0x0000000e110d7211 */ /* 0x000fe200078e10ff */
[----:B------:R-:W-:-:S04]  /*0e00*/  IMAD.MOV.U32 R14, RZ, RZ, R6 ;  /* 0x000000ffff0e7224 */ /* 0x000fc800078e0006 */
[----:B--2---:R1:W-:Y:S01]  /*0e10*/  STS [R13], R24 ;  /* 0x000000180d007388 */ /* 0x0043e20000000800 */
[----:B------:R-:W-:Y:S05]  /*0e20*/  @!P1 BRA `(.L_x_11) ;  /* 0x0000000000849947 */ /* 0x000fea0003800000 */
[----:B-1----:R-:W-:Y:S01]  /*0e30*/  SHF.R.U32.HI R13, RZ, 0x3, R6 ;  /* 0x00000003ff0d7819 */ /* 0x002fe20000011606 */
[----:B------:R-:W-:Y:S01]  /*0e40*/  IMAD R25, R2, 0x8, R19 ;  /* 0x0000000802197824 */ /* 0x000fe200078e0213 */
[----:B------:R-:W-:Y:S01]  /*0e50*/  BSSY.RECONVERGENT B2, `(.L_x_12) ;  /* 0x000000a000027945 */ /* 0x000fe20003800200 */
[----:B------:R-:W-:Y:S02]  /*0e60*/  HFMA2 R8, -RZ, RZ, 0, 0 ;  /* 0x00000000ff087431 */ /* 0x000fe400000001ff */
[----:B------:R-:W-:Y:S01]  /*0e70*/  VIADD R13, R13, UR4 ;  /* 0x000000040d0d7c36 */ /* 0x000fe20008000000 */
[----:B------:R-:W-:-:S04]  /*0e80*/  ISETP.GE.AND P1, PT, R25, R10, PT ;  /* 0x0000000a1900720c */ /* 0x000fc80003f26270 */
[----:B------:R-:W-:-:S13]  /*0e90*/  ISETP.GE.OR P1, PT, R13, R11, P1 ;  /* 0x0000000b0d00720c */ /* 0x000fda0000f26670 */
[----:B------:R-:W-:Y:S05]  /*0ea0*/  @P1 BRA `(.L_x_13) ;  /* 0x0000000000101947 */ /* 0x000fea0003800000 */
[----:B------:R-:W0:Y:S01]  /*0eb0*/  LDC.64 R8, c[0x0][0x388] ;  /* 0x0000e200ff087b82 */ /* 0x000e220000000a00 */
[----:B------:R-:W-:-:S04]  /*0ec0*/  IMAD R13, R13, R10, R25 ;  /* 0x0000000a0d0d7224 */ /* 0x000fc800078e0219 */
[----:B0-----:R-:W-:-:S06]  /*0ed0*/  IMAD.WIDE R8, R13, 0x4, R8 ;  /* 0x000000040d087825 */ /* 0x001fcc00078e0208 */
[----:B------:R0:W5:Y:S02]  /*0ee0*/  LDG.E R8, desc[UR8][R8.64] ;  /* 0x0000000808087981 */ /* 0x000164000c1e1900 */
.L_x_13:
[----:B------:R-:W-:Y:S05]  /*0ef0*/  BSYNC.RECONVERGENT B2 ;  /* 0x0000000000027941 */ /* 0x000fea0003800200 */
.L_x_12:
[----:B-----5:R2:W-:Y:S01]  /*0f00*/  STS [R5], R8 ;  /* 0x0000000805007388 */ /* 0x0205e20000000800 */
[----:B------:R-:W-:Y:S01]  /*0f10*/  ISETP.NE.AND P1, PT, R22, 0x2, PT ;  /* 0x000000021600780c */ /* 0x000fe20003f25270 */
[----:B------:R-:W-:-:S12]  /*0f20*/  IMAD.MOV.U32 R14, RZ, RZ, R18 ;  /* 0x000000ffff0e7224 */ /* 0x000fd800078e0012 */
[----:B--2---:R-:W-:Y:S05]  /*0f30*/  @!P1 BRA `(.L_x_11) ;  /* 0x0000000000409947 */ /* 0x004fea0003800000 */
[----:B------:R-:W-:Y:S01]  /*0f40*/  IMAD R25, R2, 0x8, R23 ;  /* 0x0000000802197824 */ /* 0x000fe200078e0217 */
[C---:B------:R-:W-:Y:S01]  /*0f50*/  LEA R12, R21.reuse, R12, 0x5 ;  /* 0x0000000c150c7211 */ /* 0x040fe200078e28ff */
[----:B------:R-:W-:Y:S01]  /*0f60*/  VIADD R14, R21, UR4 ;  /* 0x00000004150e7c36 */ /* 0x000fe20008000000 */
[----:B------:R-:W-:Y:S01]  /*0f70*/  BSSY.RECONVERGENT B2, `(.L_x_14) ;  /* 0x000000a000027945 */ /* 0x000fe20003800200 */
[----:B------:R-:W-:Y:S01]  /*0f80*/  IMAD.MOV.U32 R8, RZ, RZ, RZ ;  /* 0x000000ffff087224 */ /* 0x000fe200078e00ff */
[----:B------:R-:W-:Y:S01]  /*0f90*/  ISETP.GE.AND P1, PT, R25, R10, PT ;  /* 0x0000000a1900720c */ /* 0x000fe20003f26270 */
[----:B------:R-:W-:-:S03]  /*0fa0*/  IMAD R13, R23, 0x4, R12 ;  /* 0x00000004170d7824 */ /* 0x000fc600078e020c */
[----:B------:R-:W-:-:S13]  /*0fb0*/  ISETP.GE.OR P1, PT, R14, R11, P1 ;  /* 0x0000000b0e00720c */ /* 0x000fda0000f26670 */
[----:B------:R-:W-:Y:S05]  /*0fc0*/  @P1 BRA `(.L_x_15) ;  /* 0x0000000000101947 */ /* 0x000fea0003800000 */
[----:B0-----:R-:W0:Y:S01]  /*0fd0*/  LDC.64 R8, c[0x0][0x388] ;  /* 0x0000e200ff087b82 */ /* 0x001e220000000a00 */
[----:B------:R-:W-:-:S04]  /*0fe0*/  IMAD R11, R14, R10, R25 ;  /* 0x0000000a0e0b7224 */ /* 0x000fc800078e0219 */
[----:B0-----:R-:W-:-:S06]  /*0ff0*/  IMAD.WIDE R8, R11, 0x4, R8 ;  /* 0x000000040b087825 */ /* 0x001fcc00078e0208 */
[----:B------:R1:W5:Y:S02]  /*1000*/  LDG.E R8, desc[UR8][R8.64] ;  /* 0x0000000808087981 */ /* 0x000364000c1e1900 */
.L_x_15:
[----:B------:R-:W-:Y:S05]  /*1010*/  BSYNC.RECONVERGENT B2 ;  /* 0x0000000000027941 */ /* 0x000fea0003800200 */
.L_x_14:
[----:B-----5:R2:W-:Y:S01]  /*1020*/  STS [R13], R8 ;  /* 0x000000080d007388 */ /* 0x0205e20000000800 */
[----:B------:R-:W-:-:S07]  /*1030*/  IADD3 R14, PT, PT, R3, R18, RZ ;  /* 0x00000012030e7210 */ /* 0x000fce0007ffe0ff */
.L_x_11:
[----:B------:R-:W-:Y:S05]  /*1040*/  BSYNC.RECONVERGENT B1 ;  /* 0x0000000000017941 */ /* 0x000fea0003800200 */
.L_x_10:
[----:B------:R-:W-:Y:S05]  /*1050*/  @!P3 BRA `(.L_x_2) ;  /* 0x000000040008b947 */ /* 0x000fea0003800000 */
.L_x_16:
[----:B0-----:R-:W-:Y:S02]  /*1060*/  LOP3.LUT R11, R14, 0x7, RZ, 0xc0, !PT ;  /* 0x000000070e0b7812 */ /* 0x001fe400078ec0ff */
[----:B-12---:R-:W-:-:S03]  /*1070*/  SHF.R.U32.HI R13, RZ, 0x3, R14 ;  /* 0x00000003ff0d7819 */ /* 0x006fc6000001160e */
[----:B------:R-:W-:Y:S02]  /*1080*/  IMAD R10, R2, 0x8, R11 ;  /* 0x00000008020a7824 */ /* 0x000fe400078e020b */
[----:B------:R-:W-:-:S03]  /*1090*/  VIADD R25, R13, UR4 ;  /* 0x000000040d197c36 */ /* 0x000fc60008000000 */
[----:B------:R-:W-:-:S04]  /*10a0*/  ISETP.GE.AND P1, PT, R10, UR11, PT ;  /* 0x0000000b0a007c0c */ /* 0x000fc8000bf26270 */
[----:B------:R-:W-:-:S13]  /*10b0*/  ISETP.GE.OR P1, PT, R25, UR12, P1 ;  /* 0x0000000c19007c0c */ /* 0x000fda0008f26670 */
[----:B------:R-:W0:Y:S01]  /*10c0*/  @!P1 LDC.64 R8, c[0x0][0x388] ;  /* 0x0000e200ff089b82 */ /* 0x000e220000000a00 */
[----:B------:R-:W-:Y:S01]  /*10d0*/  @!P1 IMAD R25, R25, UR11, R10 ;  /* 0x0000000b19199c24 */ /* 0x000fe2000f8e020a */
[----:B------:R-:W-:-:S03]  /*10e0*/  MOV R10, RZ ;  /* 0x000000ff000a7202 */ /* 0x000fc60000000f00 */
[----:B0-----:R-:W-:-:S05]  /*10f0*/  @!P1 IMAD.WIDE R8, R25, 0x4, R8 ;  /* 0x0000000419089825 */ /* 0x001fca00078e0208 */
[----:B------:R0:W2:Y:S01]  /*1100*/  @!P1 LDG.E R10, desc[UR8][R8.64] ;  /* 0x00000008080a9981 */ /* 0x0000a2000c1e1900 */
[----:B------:R-:W1:Y:S01]  /*1110*/  S2UR UR6, SR_CgaCtaId ;  /* 0x00000000000679c3 */ /* 0x000e620000008800 */
[C---:B------:R-:W-:Y:S01]  /*1120*/  IMAD.IADD R14, R3.reuse, 0x1, R14 ;  /* 0x00000001030e7824 */ /* 0x040fe200078e020e */
[----:B------:R-:W-:Y:S01]  /*1130*/  UMOV UR5, 0x400 ;  /* 0x0000040000057882 */ /* 0x000fe20000000000 */
[----:B------:R-:W-:Y:S01]  /*1140*/  IMAD.MOV.U32 R28, RZ, RZ, RZ ;  /* 0x000000ffff1c7224 */ /* 0x000fe200078e00ff */
[----:B------:R-:W-:Y:S02]  /*1150*/  UIADD3 UR5, UPT, UPT, UR5, 0x100, URZ ;  /* 0x0000010005057890 */ /* 0x000fe4000fffe0ff */
[----:B------:R-:W-:Y:S02]  /*1160*/  LOP3.LUT R25, R14, 0x7, RZ, 0xc0, !PT ;  /* 0x000000070e197812 */ /* 0x000fe400078ec0ff */
[--C-:B------:R-:W-:Y:S01]  /*1170*/  SHF.R.U32.HI R12, RZ, 0x3, R14.reuse ;  /* 0x00000003ff0c7819 */ /* 0x100fe2000001160e */
[----:B------:R-:W-:-:S02]  /*1180*/  IMAD.IADD R14, R3, 0x1, R14 ;  /* 0x00000001030e7824 */ /* 0x000fc400078e020e */
[----:B------:R-:W-:Y:S01]  /*1190*/  IMAD R24, R2, 0x8, R25 ;  /* 0x0000000802187824 */ /* 0x000fe200078e0219 */
[----:B------:R-:W-:-:S04]  /*11a0*/  IADD3 R27, PT, PT, R12, UR4, RZ ;  /* 0x000000040c1b7c10 */ /* 0x000fc8000fffe0ff */
[----:B------:R-:W-:-:S04]  /*11b0*/  ISETP.GE.AND P1, PT, R24, UR11, PT ;  /* 0x0000000b18007c0c */ /* 0x000fc8000bf26270 */
[----:B------:R-:W-:Y:S01]  /*11c0*/  ISETP.GE.OR P1, PT, R27, UR12, P1 ;  /* 0x0000000c1b007c0c */ /* 0x000fe20008f26670 */
[----:B-1----:R-:W-:-:S06]  /*11d0*/  ULEA UR5, UR6, UR5, 0x18 ;  /* 0x0000000506057291 */ /* 0x002fcc000f8ec0ff */
[----:B0-----:R-:W-:Y:S02]  /*11e0*/  LEA R8, R13, UR5, 0x5 ;  /* 0x000000050d087c11 */ /* 0x001fe4000f8e28ff */
[----:B------:R-:W-:-:S04]  /*11f0*/  LOP3.LUT R13, R14, 0x7, RZ, 0xc0, !PT ;  /* 0x000000070e0d7812 */ /* 0x000fc800078ec0ff */
[----:B------:R-:W-:Y:S01]  /*1200*/  @!P1 IMAD R29, R27, UR11, R24 ;  /* 0x0000000b1b1d9c24 */ /* 0x000fe2000f8e0218 */
[----:B------:R-:W-:Y:S01]  /*1210*/  SHF.R.U32.HI R24, RZ, 0x3, R14 ;  /* 0x00000003ff187819 */ /* 0x000fe2000001160e */
[----:B------:R-:W-:Y:S01]  /*1220*/  IMAD R11, R11, 0x4, R8 ;  /* 0x000000040b0b7824 */ /* 0x000fe200078e0208 */
[----:B------:R-:W-:Y:S01]  /*1230*/  LEA R26, R2, R13, 0x3 ;  /* 0x0000000d021a7211 */ /* 0x000fe200078e18ff */
[----:B------:R-:W0:Y:S02]  /*1240*/  @!P1 LDC.64 R8, c[0x0][0x388] ;  /* 0x0000e200ff089b82 */ /* 0x000e240000000a00 */
[----:B------:R-:W-:Y:S01]  /*1250*/  VIADD R27, R24, UR4 ;  /* 0x00000004181b7c36 */ /* 0x000fe20008000000 */
[----:B------:R-:W-:-:S04]  /*1260*/  ISETP.GE.AND P2, PT, R26, UR11, PT ;  /* 0x0000000b1a007c0c */ /* 0x000fc8000bf46270 */
[----:B------:R-:W-:Y:S01]  /*1270*/  ISETP.GE.OR P2, PT, R27, UR12, P2 ;  /* 0x0000000c1b007c0c */ /* 0x000fe20009746670 */
[----:B------:R-:W-:Y:S01]  /*1280*/  IMAD.IADD R14, R3, 0x1, R14 ;  /* 0x00000001030e7824 */ /* 0x000fe200078e020e */
[----:B------:R-:W-:-:S05]  /*1290*/  LEA R12, R12, UR5, 0x5 ;  /* 0x000000050c0c7c11 */ /* 0x000fca000f8e28ff */
[----:B------:R-:W-:-:S06]  /*12a0*/  IMAD R25, R25, 0x4, R12 ;  /* 0x0000000419197824 */ /* 0x000fcc00078e020c */
[----:B------:R-:W-:Y:S01]  /*12b0*/  @!P2 IMAD R27, R27, UR11, R26 ;  /* 0x0000000b1b1bac24 */ /* 0x000fe2000f8e021a */
[----:B------:R-:W-:Y:S01]  /*12c0*/  SHF.R.U32.HI R12, RZ, 0x3, R14 ;  /* 0x00000003ff0c7819 */ /* 0x000fe2000001160e */
[----:B0-----:R-:W-:-:S05]  /*12d0*/  @!P1 IMAD.WIDE R8, R29, 0x4, R8 ;  /* 0x000000041d089825 */ /* 0x001fca00078e0208 */
[----:B------:R0:W3:Y:S01]  /*12e0*/  @!P1 LDG.E R28, desc[UR8][R8.64] ;  /* 0x00000008081c9981 */ /* 0x0000e2000c1e1900 */
[----:B------:R-:W-:Y:S02]  /*12f0*/  HFMA2 R26, -RZ, RZ, 0, 0 ;  /* 0x00000000ff1a7431 */ /* 0x000fe400000001ff */
[----:B0-----:R-:W-:Y:S01]  /*1300*/  VIADD R8, R12, UR4 ;  /* 0x000000040c087c36 */ /* 0x001fe20008000000 */
[----:B--2---:R0:W-:Y:S02]  /*1310*/  STS [R11], R10 ;  /* 0x0000000a0b007388 */ /* 0x0041e40000000800 */
[----:B0-----:R-:W0:Y:S02]  /*1320*/  @!P2 LDC.64 R10, c[0x0][0x388] ;  /* 0x0000e200ff0aab82 */ /* 0x001e240000000a00 */
[----:B0-----:R-:W-:Y:S01]  /*1330*/  @!P2 IMAD.WIDE R10, R27, 0x4, R10 ;  /* 0x000000041b0aa825 */ /* 0x001fe200078e020a */
[----:B------:R-:W-:-:S04]  /*1340*/  LOP3.LUT R27, R14, 0x7, RZ, 0xc0, !PT ;  /* 0x000000070e1b7812 */ /* 0x000fc800078ec0ff */
[----:B------:R-:W-:Y:S01]  /*1350*/  LEA R29, R2, R27, 0x3 ;  /* 0x0000001b021d7211 */ /* 0x000fe200078e18ff */
[----:B------:R0:W2:Y:S03]  /*1360*/  @!P2 LDG.E R26, desc[UR8][R10.64] ;  /* 0x000000080a1aa981 */ /* 0x0000a6000c1e1900 */
[----:B------:R-:W-:-:S04]  /*1370*/  ISETP.GE.AND P1, PT, R29, UR11, PT ;  /* 0x0000000b1d007c0c */ /* 0x000fc8000bf26270 */
[----:B------:R-:W-:-:S13]  /*1380*/  ISETP.GE.OR P1, PT, R8, UR12, P1 ;  /* 0x0000000c08007c0c */ /* 0x000fda0008f26670 */
[----:B0-----:R-:W-:Y:S02]  /*1390*/  @!P1 IMAD R11, R8, UR11, R29 ;  /* 0x0000000b080b9c24 */ /* 0x001fe4000f8e021d */
[----:B------:R-:W0:Y:S01]  /*13a0*/  @!P1 LDC.64 R8, c[0x0][0x388] ;  /* 0x0000e200ff089b82 */ /* 0x000e220000000a00 */
[----:B------:R-:W-:Y:S01]  /*13b0*/  MOV R10, RZ ;  /* 0x000000ff000a7202 */ /* 0x000fe20000000f00 */
[----:B0-----:R-:W-:-:S05]  /*13c0*/  @!P1 IMAD.WIDE R8, R11, 0x4, R8 ;  /* 0x000000040b089825 */ /* 0x001fca00078e0208 */
[----:B------:R-:W4:Y:S01]  /*13d0*/  @!P1 LDG.E R10, desc[UR8][R8.64] ;  /* 0x00000008080a9981 */ /* 0x000f22000c1e1900 */
[----:B------:R-:W-:Y:S02]  /*13e0*/  LEA R24, R24, UR5, 0x5 ;  /* 0x0000000518187c11 */ /* 0x000fe4000f8e28ff */
[----:B------:R-:W-:-:S03]  /*13f0*/  LEA R12, R12, UR5, 0x5 ;  /* 0x000000050c0c7c11 */ /* 0x000fc6000f8e28ff */
[----:B------:R-:W-:Y:S02]  /*1400*/  IMAD R13, R13, 0x4, R24 ;  /* 0x000000040d0d7824 */ /* 0x000fe400078e0218 */
[----:B------:R-:W-:Y:S01]  /*1410*/  IMAD R27, R27, 0x4, R12 ;  /* 0x000000041b1b7824 */ /* 0x000fe200078e020c */
[----:B---3--:R0:W-:Y:S01]  /*1420*/  STS [R25], R28 ;  /* 0x0000001c19007388 */ /* 0x0081e20000000800 */
[----:B------:R-:W-:-:S05]  /*1430*/  IMAD.IADD R14, R3, 0x1, R14 ;  /* 0x00000001030e7824 */ /* 0x000fca00078e020e */
[----:B------:R-:W-:Y:S01]  /*1440*/  ISETP.GE.U32.AND P1, PT, R14, 0x40, PT ;  /* 0x000000400e00780c */ /* 0x000fe20003f26070 */
[----:B--2---:R0:W-:Y:S04]  /*1450*/  STS [R13], R26 ;  /* 0x0000001a0d007388 */ /* 0x0041e80000000800 */
[----:B----4-:R0:W-:Y:S08]  /*1460*/  STS [R27], R10 ;  /* 0x0000000a1b007388 */ /* 0x0101f00000000800 */
[----:B------:R-:W-:Y:S05]  /*1470*/  @!P1 BRA `(.L_x_16) ;  /* 0xfffffff800f89947 */ /* 0x000fea000383ffff */
.L_x_2:
[----:B0123--:R-:W-:Y:S05]  /*1480*/  BSYNC.RECONVERGENT B0 ;  /* 0x0000000000007941 */ /* 0x00ffea0003800200 */
.L_x_1:
[----:B------:R-:W-:Y:S06]  /*1490*/  BAR.SYNC.DEFER_BLOCKING 0x0 ;  /* 0x0000000000007b1d */ /* 0x000fec0000010000 */
[----:B------:R-:W-:Y:S04]  /*14a0*/  BSSY.RECONVERGENT B0, `(.L_x_17) ;  /* 0x0000014000007945 */ /* 0x000fe80003800200 */
[----:B------:R-:W-:Y:S05]  /*14b0*/  @!P0 BRA `(.L_x_18) ;  /* 0x0000000000488947 */ /* 0x000fea0003800000 */
[----:B------:R-:W-:Y:S04]  /*14c0*/  LDS R12, [R20] ;  /* 0x00000000140c7984 */ /* 0x000fe80000000800 */
[----:B------:R-:W0:Y:S04]  /*14d0*/  LDS.128 R8, [R16] ;  /* 0x0000000010087984 */ /* 0x000e280000000c00 */
[----:B------:R-:W1:Y:S04]  /*14e0*/  LDS R13, [R20+0x20] ;  /* 0x00002000140d7984 */ /* 0x000e680000000800 */
[----:B------:R-:W2:Y:S04]  /*14f0*/  LDS R25, [R20+0x40] ;  /* 0x0000400014197984 */ /* 0x000ea80000000800 */
[----:B------:R-:W-:Y:S01]  /*1500*/  LDS R27, [R20+0xa0] ;  /* 0x0000a000141b7984 */ /* 0x000fe20000000800 */
[----:B0-----:R-:W-:-:S03]  /*1510*/  FFMA R12, R8, R12, R15 ;  /* 0x0000000c080c7223 */ /* 0x001fc6000000000f */
[----:B------:R-:W0:Y:S01]  /*1520*/  LDS R8, [R20+0x60] ;  /* 0x0000600014087984 */ /* 0x000e220000000800 */
[----:B-1----:R-:W-:-:S03]  /*1530*/  FFMA R24, R13, R9, R12 ;  /* 0x000000090d187223 */ /* 0x002fc6000000000c */
[----:B------:R-:W-:Y:S01]  /*1540*/  LDS R9, [R20+0x80] ;  /* 0x0000800014097984 */ /* 0x000fe20000000800 */
[----:B--2---:R-:W-:-:S03]  /*1550*/  FFMA R25, R25, R10, R24 ;  /* 0x0000000a19197223 */ /* 0x004fc60000000018 */
[----:B------:R-:W1:Y:S04]  /*1560*/  LDS.128 R12, [R16+0x10] ;  /* 0x00001000100c7984 */ /* 0x000e680000000c00 */
[----:B------:R-:W2:Y:S04]  /*1570*/  LDS R24, [R20+0xc0] ;  /* 0x0000c00014187984 */ /* 0x000ea80000000800 */
[----:B------:R-:W3:Y:S01]  /*1580*/  LDS R10, [R20+0xe0] ;  /* 0x0000e000140a7984 */ /* 0x000ee20000000800 */
[----:B0-----:R-:W-:-:S04]  /*1590*/  FFMA R11, R8, R11, R25 ;  /* 0x0000000b080b7223 */ /* 0x001fc80000000019 */
[----:B-1----:R-:W-:-:S04]  /*15a0*/  FFMA R12, R12, R9, R11 ;  /* 0x000000090c0c7223 */ /* 0x002fc8000000000b */
[----:B------:R-:W-:-:S04]  /*15b0*/  FFMA R13, R27, R13, R12 ;  /* 0x0000000d1b0d7223 */ /* 0x000fc8000000000c */
[----:B--2---:R-:W-:-:S04]  /*15c0*/  FFMA R13, R24, R14, R13 ;  /* 0x0000000e180d7223 */ /* 0x004fc8000000000d */
[----:B---3--:R-:W-:-:S07]  /*15d0*/  FFMA R15, R10, R15, R13 ;  /* 0x0000000f0a0f7223 */ /* 0x008fce000000000d */
.L_x_18:
[----:B------:R-:W-:Y:S05]  /*15e0*/  BSYNC.RECONVERGENT B0 ;  /* 0x0000000000007941 */ /* 0x000fea0003800200 */
.L_x_17:
[----:B------:R-:W0:Y:S01]  /*15f0*/  LDCU UR5, c[0x0][0x3a0] ;  /* 0x00007400ff0577ac */ /* 0x000e220008000800 */
[----:B------:R-:W-:-:S04]  /*1600*/  UIADD3 UR4, UPT, UPT, UR4, 0x8, URZ ;  /* 0x0000000804047890 */ /* 0x000fc8000fffe0ff */
[----:B0-----:R-:W-:Y:S01]  /*1610*/  UISETP.GE.AND UP0, UPT, UR4, UR5, UPT ;  /* 0x000000050400728c */ /* 0x001fe2000bf06270 */
[----:B------:R-:W-:Y:S08]  /*1620*/  BAR.SYNC.DEFER_BLOCKING 0x0 ;  /* 0x0000000000007b1d */ /* 0x000ff00000010000 */
[----:B------:R-:W-:Y:S05]  /*1630*/  BRA.U !UP0, `(.L_x_19) ;  /* 0xffffffed08707547 */ /* 0x000fea000b83ffff */
.L_x_0:
[----:B------:R-:W0:Y:S01]  /*1640*/  S2R R5, SR_TID.X ;  /* 0x0000000000057919 */ /* 0x000e220000002100 */
[----:B------:R-:W1:Y:S01]  /*1650*/  LDCU.64 UR6, c[0x0][0x398] ;  /* 0x00007300ff0677ac */ /* 0x000e620008000a00 */
[----:B------:R-:W2:Y:S01]  /*1660*/  S2R R3, SR_TID.Y ;  /* 0x0000000000037919 */ /* 0x000ea20000002200 */
[----:B0-----:R-:W-:Y:S01]  /*1670*/  LEA R5, R2, R5, 0x3 ;  /* 0x0000000502057211 */ /* 0x001fe200078e18ff */
[----:B--2---:R-:W-:-:S03]  /*1680*/  IMAD R0, R0, 0x8, R3 ;  /* 0x0000000800007824 */ /* 0x004fc600078e0203 */
[----:B-1----:R-:W-:-:S04]  /*1690*/  ISETP.GE.AND P0, PT, R5, UR7, PT ;  /* 0x0000000705007c0c */ /* 0x002fc8000bf06270 */
[----:B------:R-:W-:-:S13]  /*16a0*/  ISETP.GE.OR P0, PT, R0, UR6, P0 ;  /* 0x0000000600007c0c */ /* 0x000fda0008706670 */
[----:B------:R-:W-:Y:S05]  /*16b0*/  @P0 EXIT ;  /* 0x000000000000094d */ /* 0x000fea0003800000 */
[----:B------:R-:W0:Y:S01]  /*16c0*/  LDC.64 R2, c[0x0][0x390] ;  /* 0x0000e400ff027b82 */ /* 0x000e220000000a00 */
[----:B------:R-:W-:-:S04]  /*16d0*/  IMAD R5, R0, UR7, R5 ;  /* 0x0000000700057c24 */ /* 0x000fc8000f8e0205 */
[----:B0-----:R-:W-:-:S05]  /*16e0*/  IMAD.WIDE.U32 R2, R5, 0x4, R2 ;  /* 0x0000000405027825 */ /* 0x001fca00078e0002 */
[----:B------:R-:W-:Y:S01]  /*16f0*/  STG.E desc[UR8][R2.64], R15 ;  /* 0x0000000f02007986 */ /* 0x000fe2000c101908 */
[----:B------:R-:W-:Y:S05]  /*1700*/  EXIT ;  /* 0x000000000000794d */ /* 0x000fea0003800000 */
.L_x_20:
[----:B------:R-:W-:-:S00]  /*1710*/  BRA `(.L_x_20) ;  /* 0xfffffffc00fc7947 */ /* 0x000fc0000383ffff */
[----:B------:R-:W-:-:S00]  /*1720*/  NOP ;  /* 0x0000000000007918 */ /* 0x000fc00000000000 */
        /* <DEDUP_REMOVED lines=13> */
.L_x_21:


//--------------------- .nv.shared._Z21sgemm_sram_f32_kernelILi8ELi8ELi8EEvPfS0_S0_iii --------------------------
	.section	.nv.shared._Z21sgemm_sram_f32_kernelILi8ELi8ELi8EEvPfS0_S0_iii,"aw",@nobits
	.sectionflags	@""
	.align	4
.nv.shared._Z21sgemm_sram_f32_kernelILi8ELi8ELi8EEvPfS0_S0_iii:
	.zero		1536


//--------------------- .nv.shared.reserved.0     --------------------------
	.section	.nv.shared.reserved.0,"aw",@nobits
	.weak		__nv_reservedSMEM_offset_0_alias
	.size		__nv_reservedSMEM_offset_0_alias, 0, 64
	.other		__nv_reservedSMEM_offset_0_alias,@"STO_CUDA_RESERVED_SHARED STV_DEFAULT"
__nv_reservedSMEM_offset_0_alias:
	.zero		0
	.zero		64


//--------------------- .nv.constant0._Z21sgemm_sram_f32_kernelILi8ELi8ELi8EEvPfS0_S0_iii --------------------------
	.section	.nv.constant0._Z21sgemm_sram_f32_kernelILi8ELi8ELi8EEvPfS0_S0_iii,"a",@progbits
	.sectionflags	@""
	.align	4
.nv.constant0._Z21sgemm_sram_f32_kernelILi8ELi8ELi8EEvPfS0_S0_iii:
	.zero		932


//--------------------- SYMBOLS --------------------------

	.type		.nv.reservedSmem.offset0,@object
	.size		.nv.reservedSmem.offset0,0x4
	.type		.nv.reservedSmem.cap,@object
	.size		.nv.reservedSmem.cap,0x4
